	.target	sm_100a

	.elftype	@"ET_EXEC"


//--------------------- .note.nv.tkinfo           --------------------------
	.section	.note.nv.tkinfo,"",@"SHT_NOTE"
	.sectionflags	@"SHF_NOTE_NV_TKINFO"
	.tkinfo
        /*0018*/ 	.word	0x00000002
        /*0030*/ 	.string	""
        /*0030*/ 	.string	"ptxas"
        /*0030*/ 	.string	"Cuda compilation tools, release 13.0, V13.0.88"
        /*0030*/ 	.string	"Build cuda_13.0.r13.0/compiler.36424714_0"
        /*0030*/ 	.string	"-arch sm_100a -m 64 "



//--------------------- .note.nv.cuinfo           --------------------------
	.section	.note.nv.cuinfo,"",@"SHT_NOTE"
	.sectionflags	@"SHF_NOTE_NV_CUINFO"
        /*0018*/ 	.short	0x0002
        /*001a*/ 	.short	0x0064
        /*001c*/ 	.short	0x0082
	.zero		2


//--------------------- .nv.info                  --------------------------
	.section	.nv.info,"",@"SHT_CUDA_INFO"
	.align	4


	//----- nvinfo : EIATTR_REGCOUNT
	.align		4
        /*0000*/ 	.byte	0x04, 0x2f
        /*0002*/ 	.short	(.L_19 - .L_18)
	.align		4
.L_18:
        /*0004*/ 	.word	index@(_ZN7cutlass13device_kernelINS_4gemm6kernel13GemmUniversalIN4cute5tupleIJiiiiEEENS1_10collective13CollectiveMmaINS1_35MainloopSm100TmaUmmaWarpSpecializedILi12ELi2ELi4ENS5_IJNS4_1CILi1EEESB_SB_EEEEENS5_IJNSA_ILi128EEESE_NSA_ILi64EEEEEENS_12float_e5m2_tENS5_IJlSB_lEEESH_NS5_IJSB_llEEENS4_8TiledMMAINS4_8MMA_AtomIJNS4_10MMA_TraitsINS4_19SM100_MMA_F8F6F4_SSEJSH_SH_fSE_SE_NS4_17integral_constantINS4_4UMMA5MajorELSQ_0EEENSO_ISQ_LSQ_1EEENSO_INSP_7ScaleInELST_0EEESU_EEEEEENS4_6LayoutISC_NS5_IJNSA_ILi0EEESY_SY_EEEEENS5_IJNS4_10UnderscoreES11_S11_EEEEENS4_13SM90_TMA_LOADENS4_14ComposedLayoutINS4_7SwizzleILi2ELi4ELi3EEENS4_18smem_ptr_flag_bitsILi8EEENSX_INS5_IJNSA_ILi8EEESF_EEENS5_IJSF_SB_EEEEEEEvNS4_8identityES14_NS15_INS16_ILi3ELi4ELi3EEES19_NSX_INS5_IJSE_S1A_EEENS5_IJSB_SE_EEEEEEEvS1F_EENS_8epilogue10collective18CollectiveEpilogueINS1M_23Sm100TmaWarpSpecializedILi2ELi2ELi64ELb0ELb0EEEJSG_NS5_IJNSX_ISE_SB_EENSX_ISF_SB_EEEEESH_SI_SH_SI_NS1M_6fusion15FusionCallbacksIS1Q_NS1U_17LinearCombinationISH_fSH_fLNS_15FloatRoundStyleE2EEESG_S1T_JEEENS4_5SM1004TMEM4LOAD26SM100_TMEM_LOAD_32dp32b64xES14_S1E_NS4_39AutoVectorizingCopyWithAssumedAlignmentILi128EEENS4_14SM90_TMA_STOREES1E_S25_S25_EEEvvEEEEvNT_6ParamsE)
        /*0008*/ 	.word	0x000000e0


	//----- nvinfo : EIATTR_FRAME_SIZE
	.align		4
.L_19:
        /*000c*/ 	.byte	0x04, 0x11
        /*000e*/ 	.short	(.L_21 - .L_20)
	.align		4
.L_20:
        /*0010*/ 	.word	index@($__internal_2_$__cuda_sm10x_tcgen05_guardrail_trap_unallocated_columns_being_dealloced)
        /*0014*/ 	.word	0x00000000


	//----- nvinfo : EIATTR_FRAME_SIZE
	.align		4
.L_21:
        /*0018*/ 	.byte	0x04, 0x11
        /*001a*/ 	.short	(.L_23 - .L_22)
	.align		4
.L_22:
        /*001c*/ 	.word	index@($__internal_1_$__cuda_sm10x_tcgen05_guardrail_trap_phase_invalid_during_alloc)
        /*0020*/ 	.word	0x00000000


	//----- nvinfo : EIATTR_FRAME_SIZE
	.align		4
.L_23:
        /*0024*/ 	.byte	0x04, 0x11
        /*0026*/ 	.short	(.L_25 - .L_24)
	.align		4
.L_24:
        /*0028*/ 	.word	index@($__internal_0_$__cuda_sm10x_tcgen05_guardrail_trap_col_being_dealloced_not_returned_by_alloc)
        /*002c*/ 	.word	0x00000000


	//----- nvinfo : EIATTR_FRAME_SIZE
	.align		4
.L_25:
        /*0030*/ 	.byte	0x04, 0x11
        /*0032*/ 	.short	(.L_27 - .L_26)
	.align		4
.L_26:
        /*0034*/ 	.word	index@(_ZN7cutlass13device_kernelINS_4gemm6kernel13GemmUniversalIN4cute5tupleIJiiiiEEENS1_10collective13CollectiveMmaINS1_35MainloopSm100TmaUmmaWarpSpecializedILi12ELi2ELi4ENS5_IJNS4_1CILi1EEESB_SB_EEEEENS5_IJNSA_ILi128EEESE_NSA_ILi64EEEEEENS_12float_e5m2_tENS5_IJlSB_lEEESH_NS5_IJSB_llEEENS4_8TiledMMAINS4_8MMA_AtomIJNS4_10MMA_TraitsINS4_19SM100_MMA_F8F6F4_SSEJSH_SH_fSE_SE_NS4_17integral_constantINS4_4UMMA5MajorELSQ_0EEENSO_ISQ_LSQ_1EEENSO_INSP_7ScaleInELST_0EEESU_EEEEEENS4_6LayoutISC_NS5_IJNSA_ILi0EEESY_SY_EEEEENS5_IJNS4_10UnderscoreES11_S11_EEEEENS4_13SM90_TMA_LOADENS4_14ComposedLayoutINS4_7SwizzleILi2ELi4ELi3EEENS4_18smem_ptr_flag_bitsILi8EEENSX_INS5_IJNSA_ILi8EEESF_EEENS5_IJSF_SB_EEEEEEEvNS4_8identityES14_NS15_INS16_ILi3ELi4ELi3EEES19_NSX_INS5_IJSE_S1A_EEENS5_IJSB_SE_EEEEEEEvS1F_EENS_8epilogue10collective18CollectiveEpilogueINS1M_23Sm100TmaWarpSpecializedILi2ELi2ELi64ELb0ELb0EEEJSG_NS5_IJNSX_ISE_SB_EENSX_ISF_SB_EEEEESH_SI_SH_SI_NS1M_6fusion15FusionCallbacksIS1Q_NS1U_17LinearCombinationISH_fSH_fLNS_15FloatRoundStyleE2EEESG_S1T_JEEENS4_5SM1004TMEM4LOAD26SM100_TMEM_LOAD_32dp32b64xES14_S1E_NS4_39AutoVectorizingCopyWithAssumedAlignmentILi128EEENS4_14SM90_TMA_STOREES1E_S25_S25_EEEvvEEEEvNT_6ParamsE)
        /*0038*/ 	.word	0x00000000


	//----- nvinfo : EIATTR_MIN_STACK_SIZE
	.align		4
.L_27:
        /*003c*/ 	.byte	0x04, 0x12
        /*003e*/ 	.short	(.L_29 - .L_28)
	.align		4
.L_28:
        /*0040*/ 	.word	index@(_ZN7cutlass13device_kernelINS_4gemm6kernel13GemmUniversalIN4cute5tupleIJiiiiEEENS1_10collective13CollectiveMmaINS1_35MainloopSm100TmaUmmaWarpSpecializedILi12ELi2ELi4ENS5_IJNS4_1CILi1EEESB_SB_EEEEENS5_IJNSA_ILi128EEESE_NSA_ILi64EEEEEENS_12float_e5m2_tENS5_IJlSB_lEEESH_NS5_IJSB_llEEENS4_8TiledMMAINS4_8MMA_AtomIJNS4_10MMA_TraitsINS4_19SM100_MMA_F8F6F4_SSEJSH_SH_fSE_SE_NS4_17integral_constantINS4_4UMMA5MajorELSQ_0EEENSO_ISQ_LSQ_1EEENSO_INSP_7ScaleInELST_0EEESU_EEEEEENS4_6LayoutISC_NS5_IJNSA_ILi0EEESY_SY_EEEEENS5_IJNS4_10UnderscoreES11_S11_EEEEENS4_13SM90_TMA_LOADENS4_14ComposedLayoutINS4_7SwizzleILi2ELi4ELi3EEENS4_18smem_ptr_flag_bitsILi8EEENSX_INS5_IJNSA_ILi8EEESF_EEENS5_IJSF_SB_EEEEEEEvNS4_8identityES14_NS15_INS16_ILi3ELi4ELi3EEES19_NSX_INS5_IJSE_S1A_EEENS5_IJSB_SE_EEEEEEEvS1F_EENS_8epilogue10collective18CollectiveEpilogueINS1M_23Sm100TmaWarpSpecializedILi2ELi2ELi64ELb0ELb0EEEJSG_NS5_IJNSX_ISE_SB_EENSX_ISF_SB_EEEEESH_SI_SH_SI_NS1M_6fusion15FusionCallbacksIS1Q_NS1U_17LinearCombinationISH_fSH_fLNS_15FloatRoundStyleE2EEESG_S1T_JEEENS4_5SM1004TMEM4LOAD26SM100_TMEM_LOAD_32dp32b64xES14_S1E_NS4_39AutoVectorizingCopyWithAssumedAlignmentILi128EEENS4_14SM90_TMA_STOREES1E_S25_S25_EEEvvEEEEvNT_6ParamsE)
        /*0044*/ 	.word	0x00000000
.L_29:


//--------------------- .nv.compat                --------------------------
	.section	.nv.compat,"",@"SHT_CUDA_COMPAT_INFO"
	.align	4
        /*0000*/ 	.byte	0x02, 0x09, 0x01, 0x00, 0x02, 0x02, 0x02, 0x00, 0x02, 0x05, 0x05, 0x00, 0x03, 0x07, 0x01, 0x01
        /*0010*/ 	.byte	0x02, 0x03, 0x01, 0x00, 0x02, 0x06, 0x01, 0x00, 0x04, 0x0b, 0x08, 0x00, 0x09, 0x00, 0x00, 0x00
        /*0020*/ 	.byte	0x00, 0x00, 0x00, 0x00


//--------------------- .nv.info._ZN7cutlass13device_kernelINS_4gemm6kernel13GemmUniversalIN4cute5tupleIJiiiiEEENS1_10collective13CollectiveMmaINS1_35MainloopSm100TmaUmmaWarpSpecializedILi12ELi2ELi4ENS5_IJNS4_1CILi1EEESB_SB_EEEEENS5_IJNSA_ILi128EEESE_NSA_ILi64EEEEEENS_12float_e5m2_tENS5_IJlSB_lEEESH_NS5_IJSB_llEEENS4_8TiledMMAINS4_8MMA_AtomIJNS4_10MMA_TraitsINS4_19SM100_MMA_F8F6F4_SSEJSH_SH_fSE_SE_NS4_17integral_constantINS4_4UMMA5MajorELSQ_0EEENSO_ISQ_LSQ_1EEENSO_INSP_7ScaleInELST_0EEESU_EEEEEENS4_6LayoutISC_NS5_IJNSA_ILi0EEESY_SY_EEEEENS5_IJNS4_10UnderscoreES11_S11_EEEEENS4_13SM90_TMA_LOADENS4_14ComposedLayoutINS4_7SwizzleILi2ELi4ELi3EEENS4_18smem_ptr_flag_bitsILi8EEENSX_INS5_IJNSA_ILi8EEESF_EEENS5_IJSF_SB_EEEEEEEvNS4_8identityES14_NS15_INS16_ILi3ELi4ELi3EEES19_NSX_INS5_IJSE_S1A_EEENS5_IJSB_SE_EEEEEEEvS1F_EENS_8epilogue10collective18CollectiveEpilogueINS1M_23Sm100TmaWarpSpecializedILi2ELi2ELi64ELb0ELb0EEEJSG_NS5_IJNSX_ISE_SB_EENSX_ISF_SB_EEEEESH_SI_SH_SI_NS1M_6fusion15FusionCallbacksIS1Q_NS1U_17LinearCombinationISH_fSH_fLNS_15FloatRoundStyleE2EEESG_S1T_JEEENS4_5SM1004TMEM4LOAD26SM100_TMEM_LOAD_32dp32b64xES14_S1E_NS4_39AutoVectorizingCopyWithAssumedAlignmentILi128EEENS4_14SM90_TMA_STOREES1E_S25_S25_EEEvvEEEEvNT_6ParamsE --------------------------
	.section	.nv.info._ZN7cutlass13device_kernelINS_4gemm6kernel13GemmUniversalIN4cute5tupleIJiiiiEEENS1_10collective13CollectiveMmaINS1_35MainloopSm100TmaUmmaWarpSpecializedILi12ELi2ELi4ENS5_IJNS4_1CILi1EEESB_SB_EEEEENS5_IJNSA_ILi128EEESE_NSA_ILi64EEEEEENS_12float_e5m2_tENS5_IJlSB_lEEESH_NS5_IJSB_llEEENS4_8TiledMMAINS4_8MMA_AtomIJNS4_10MMA_TraitsINS4_19SM100_MMA_F8F6F4_SSEJSH_SH_fSE_SE_NS4_17integral_constantINS4_4UMMA5MajorELSQ_0EEENSO_ISQ_LSQ_1EEENSO_INSP_7ScaleInELST_0EEESU_EEEEEENS4_6LayoutISC_NS5_IJNSA_ILi0EEESY_SY_EEEEENS5_IJNS4_10UnderscoreES11_S11_EEEEENS4_13SM90_TMA_LOADENS4_14ComposedLayoutINS4_7SwizzleILi2ELi4ELi3EEENS4_18smem_ptr_flag_bitsILi8EEENSX_INS5_IJNSA_ILi8EEESF_EEENS5_IJSF_SB_EEEEEEEvNS4_8identityES14_NS15_INS16_ILi3ELi4ELi3EEES19_NSX_INS5_IJSE_S1A_EEENS5_IJSB_SE_EEEEEEEvS1F_EENS_8epilogue10collective18CollectiveEpilogueINS1M_23Sm100TmaWarpSpecializedILi2ELi2ELi64ELb0ELb0EEEJSG_NS5_IJNSX_ISE_SB_EENSX_ISF_SB_EEEEESH_SI_SH_SI_NS1M_6fusion15FusionCallbacksIS1Q_NS1U_17LinearCombinationISH_fSH_fLNS_15FloatRoundStyleE2EEESG_S1T_JEEENS4_5SM1004TMEM4LOAD26SM100_TMEM_LOAD_32dp32b64xES14_S1E_NS4_39AutoVectorizingCopyWithAssumedAlignmentILi128EEENS4_14SM90_TMA_STOREES1E_S25_S25_EEEvvEEEEvNT_6ParamsE,"",@"SHT_CUDA_INFO"
	.sectionflags	@""
	.align	4


	//----- nvinfo : EIATTR_CUDA_API_VERSION
	.align		4
        /*0000*/ 	.byte	0x04, 0x37
        /*0002*/ 	.short	(.L_31 - .L_30)
.L_30:
        /*0004*/ 	.word	0x00000082


	//----- nvinfo : EIATTR_KPARAM_INFO
	.align		4
.L_31:
        /*0008*/ 	.byte	0x04, 0x17
        /*000a*/ 	.short	(.L_33 - .L_32)
.L_32:
        /*000c*/ 	.word	0x00000000
        /*0010*/ 	.short	0x0000
        /*0012*/ 	.short	0x0000
        /*0014*/ 	.byte	0x00, 0xf0, 0x01, 0x20


	//----- nvinfo : EIATTR_AT_ENTRY_FRAGMENTS
	.align		4
.L_33:
        /*0018*/ 	.byte	0x04, 0x4f
        /*001a*/ 	.short	(.L_35 - .L_34)


	//   ....[0]....
.L_34:
        /*001c*/ 	.word	0x00000006


	//----- nvinfo : EIATTR_RESERVED_SMEM_USED
	.align		4
.L_35:
        /*0020*/ 	.byte	0x01, 0x41
	.zero		2


	//----- nvinfo : EIATTR_SPARSE_MMA_MASK
	.align		4
        /*0024*/ 	.byte	0x03, 0x50
        /*0026*/ 	.short	0x0000


	//----- nvinfo : EIATTR_TCGEN05_1CTA_USED
	.align		4
        /*0028*/ 	.byte	0x01, 0x51
	.zero		2


	//----- nvinfo : EIATTR_MAXREG_COUNT
	.align		4
        /*002c*/ 	.byte	0x03, 0x1b
        /*002e*/ 	.short	0x00ff


	//----- nvinfo : EIATTR_NUM_BARRIERS
	.align		4
        /*0030*/ 	.byte	0x02, 0x4c
        /*0032*/ 	.byte	0x07
	.zero		1


	//----- nvinfo : EIATTR_EXTERNS
	.align		4
        /*0034*/ 	.byte	0x04, 0x0f
        /*0036*/ 	.short	(.L_37 - .L_36)


	//   ....[0]....
	.align		4
.L_36:
        /*0038*/ 	.word	index@(__assertfail)


	//----- nvinfo : EIATTR_MERCURY_ISA_VERSION
	.align		4
.L_37:
        /*003c*/ 	.byte	0x03, 0x5f
        /*003e*/ 	.short	0x0101


	//----- nvinfo : EIATTR_INT_WARP_WIDE_INSTR_OFFSETS
	.align		4
        /*0040*/ 	.byte	0x04, 0x31
        /*0042*/ 	.short	(.L_39 - .L_38)


	//   ....[0]....
.L_38:
        /*0044*/ 	.word	0x00001eb0


	//   ....[1]....
        /*0048*/ 	.word	0x00003c90


	//   ....[2]....
        /*004c*/ 	.word	0x00003cb0


	//   ....[3]....
        /*0050*/ 	.word	0x00003ce0


	//   ....[4]....
        /*0054*/ 	.word	0x00004610


	//   ....[5]....
        /*0058*/ 	.word	0x00004680


	//   ....[6]....
        /*005c*/ 	.word	0x00004860


	//   ....[7]....
        /*0060*/ 	.word	0x000049c0


	//----- nvinfo : EIATTR_COOP_GROUP_MASK_REGIDS
	.align		4
.L_39:
        /*0064*/ 	.byte	0x04, 0x29
        /*0066*/ 	.short	(.L_41 - .L_40)


	//   ....[0]....
.L_40:
        /*0068*/ 	.word	0xffffffff


	//   ....[1]....
        /*006c*/ 	.word	0xffffffff


	//   ....[2]....
        /*0070*/ 	.word	0xffffffff


	//   ....[3]....
        /*0074*/ 	.word	0xffffffff


	//   ....[4]....
        /*0078*/ 	.word	0xffffffff


	//   ....[5]....
        /*007c*/ 	.word	0xffffffff


	//   ....[6]....
        /*0080*/ 	.word	0xffffffff


	//   ....[7]....
        /*0084*/ 	.word	0xffffffff


	//   ....[8]....
        /*0088*/ 	.word	0xffffffff


	//   ....[9]....
        /*008c*/ 	.word	0xffffffff


	//   ....[10]....
        /*0090*/ 	.word	0xffffffff


	//   ....[11]....
        /*0094*/ 	.word	0xffffffff


	//   ....[12]....
        /*0098*/ 	.word	0xffffffff


	//----- nvinfo : EIATTR_COOP_GROUP_INSTR_OFFSETS
	.align		4
.L_41:
        /*009c*/ 	.byte	0x04, 0x28
        /*009e*/ 	.short	(.L_43 - .L_42)


	//   ....[0]....
.L_42:
        /*00a0*/ 	.word	0x00000090


	//   ....[1]....
        /*00a4*/ 	.word	0x000004d0


	//   ....[2]....
        /*00a8*/ 	.word	0x00000770


	//   ....[3]....
        /*00ac*/ 	.word	0x000008d0


	//   ....[4]....
        /*00b0*/ 	.word	0x000009d0


	//   ....[5]....
        /*00b4*/ 	.word	0x00000b40


	//   ....[6]....
        /*00b8*/ 	.word	0x00000ce0


	//   ....[7]....
        /*00bc*/ 	.word	0x00001d90


	//   ....[8]....
        /*00c0*/ 	.word	0x00002ff0


	//   ....[9]....
        /*00c4*/ 	.word	0x00003200


	//   ....[10]....
        /*00c8*/ 	.word	0x00003230


	//   ....[11]....
        /*00cc*/ 	.word	0x00003b70


	//   ....[12]....
        /*00d0*/ 	.word	0x00003da0


	//----- nvinfo : EIATTR_VRC_CTA_INIT_COUNT
	.align		4
.L_43:
        /*00d4*/ 	.byte	0x02, 0x4a
        /*00d6*/ 	.byte	0x80
	.zero		1


	//----- nvinfo : EIATTR_SYSCALL_OFFSETS
	.align		4
        /*00d8*/ 	.byte	0x04, 0x46
        /*00da*/ 	.short	(.L_45 - .L_44)


	//   ....[0]....
.L_44:
        /*00dc*/ 	.word	0x000053f0


	//   ....[1]....
        /*00e0*/ 	.word	0x00005530


	//   ....[2]....
        /*00e4*/ 	.word	0x00005d90


	//   ....[3]....
        /*00e8*/ 	.word	0x000073a0


	//----- nvinfo : EIATTR_MBARRIER_INSTR_OFFSETS
	.align		4
.L_45:
        /*00ec*/ 	.byte	0x04, 0x39
        /*00ee*/ 	.short	(.L_47 - .L_46)


	//   ....[0]....
.L_46:
        /*00f0*/ 	.word	0x000005d0
        /*00f4*/ 	.word	0x000000ff
        /*00f8*/ 	.word	0x00000000
        /*00fc*/ 	.short	0x0100
        /*00fe*/ 	.byte	0x05
	.zero		1


	//   ....[1]....
        /*0100*/ 	.word	0x000005e0
        /*0104*/ 	.word	0x000000ff
        /*0108*/ 	.word	0x00000060
        /*010c*/ 	.short	0x0100
        /*010e*/ 	.byte	0x05
	.zero		1


	//   ....[2]....
        /*0110*/ 	.word	0x000005f0
        /*0114*/ 	.word	0x000000ff
        /*0118*/ 	.word	0x00000008
        /*011c*/ 	.short	0x0100
        /*011e*/ 	.byte	0x05
	.zero		1


	//   ....[3]....
        /*0120*/ 	.word	0x00000600
        /*0124*/ 	.word	0x000000ff
        /*0128*/ 	.word	0x00000068
        /*012c*/ 	.short	0x0100
        /*012e*/ 	.byte	0x05
	.zero		1


	//   ....[4]....
        /*0130*/ 	.word	0x00000610
        /*0134*/ 	.word	0x000000ff
        /*0138*/ 	.word	0x00000010
        /*013c*/ 	.short	0x0100
        /*013e*/ 	.byte	0x05
	.zero		1


	//   ....[5]....
        /*0140*/ 	.word	0x00000620
        /*0144*/ 	.word	0x000000ff
        /*0148*/ 	.word	0x00000070
        /*014c*/ 	.short	0x0100
        /*014e*/ 	.byte	0x05
	.zero		1


	//   ....[6]....
        /*0150*/ 	.word	0x00000630
        /*0154*/ 	.word	0x000000ff
        /*0158*/ 	.word	0x00000018
        /*015c*/ 	.short	0x0100
        /*015e*/ 	.byte	0x05
	.zero		1


	//   ....[7]....
        /*0160*/ 	.word	0x00000640
        /*0164*/ 	.word	0x000000ff
        /*0168*/ 	.word	0x00000078
        /*016c*/ 	.short	0x0100
        /*016e*/ 	.byte	0x05
	.zero		1


	//   ....[8]....
        /*0170*/ 	.word	0x00000650
        /*0174*/ 	.word	0x000000ff
        /*0178*/ 	.word	0x00000020
        /*017c*/ 	.short	0x0100
        /*017e*/ 	.byte	0x05
	.zero		1


	//   ....[9]....
        /*0180*/ 	.word	0x00000660
        /*0184*/ 	.word	0x000000ff
        /*0188*/ 	.word	0x00000080
        /*018c*/ 	.short	0x0100
        /*018e*/ 	.byte	0x05
	.zero		1


	//   ....[10]....
        /*0190*/ 	.word	0x00000670
        /*0194*/ 	.word	0x000000ff
        /*0198*/ 	.word	0x00000028
        /*019c*/ 	.short	0x0100
        /*019e*/ 	.byte	0x05
	.zero		1


	//   ....[11]....
        /*01a0*/ 	.word	0x00000680
        /*01a4*/ 	.word	0x000000ff
        /*01a8*/ 	.word	0x00000088
        /*01ac*/ 	.short	0x0100
        /*01ae*/ 	.byte	0x05
	.zero		1


	//   ....[12]....
        /*01b0*/ 	.word	0x00000690
        /*01b4*/ 	.word	0x000000ff
        /*01b8*/ 	.word	0x00000030
        /*01bc*/ 	.short	0x0100
        /*01be*/ 	.byte	0x05
	.zero		1


	//   ....[13]....
        /*01c0*/ 	.word	0x000006a0
        /*01c4*/ 	.word	0x000000ff
        /*01c8*/ 	.word	0x00000090
        /*01cc*/ 	.short	0x0100
        /*01ce*/ 	.byte	0x05
	.zero		1


	//   ....[14]....
        /*01d0*/ 	.word	0x000006b0
        /*01d4*/ 	.word	0x000000ff
        /*01d8*/ 	.word	0x00000038
        /*01dc*/ 	.short	0x0100
        /*01de*/ 	.byte	0x05
	.zero		1


	//   ....[15]....
        /*01e0*/ 	.word	0x000006c0
        /*01e4*/ 	.word	0x000000ff
        /*01e8*/ 	.word	0x00000098
        /*01ec*/ 	.short	0x0100
        /*01ee*/ 	.byte	0x05
	.zero		1


	//   ....[16]....
        /*01f0*/ 	.word	0x000006d0
        /*01f4*/ 	.word	0x000000ff
        /*01f8*/ 	.word	0x00000040
        /*01fc*/ 	.short	0x0100
        /*01fe*/ 	.byte	0x05
	.zero		1


	//   ....[17]....
        /*0200*/ 	.word	0x000006e0
        /*0204*/ 	.word	0x000000ff
        /*0208*/ 	.word	0x000000a0
        /*020c*/ 	.short	0x0100
        /*020e*/ 	.byte	0x05
	.zero		1


	//   ....[18]....
        /*0210*/ 	.word	0x000006f0
        /*0214*/ 	.word	0x000000ff
        /*0218*/ 	.word	0x00000048
        /*021c*/ 	.short	0x0100
        /*021e*/ 	.byte	0x05
	.zero		1


	//   ....[19]....
        /*0220*/ 	.word	0x00000700
        /*0224*/ 	.word	0x000000ff
        /*0228*/ 	.word	0x000000a8
        /*022c*/ 	.short	0x0100
        /*022e*/ 	.byte	0x05
	.zero		1


	//   ....[20]....
        /*0230*/ 	.word	0x00000710
        /*0234*/ 	.word	0x000000ff
        /*0238*/ 	.word	0x00000050
        /*023c*/ 	.short	0x0100
        /*023e*/ 	.byte	0x05
	.zero		1


	//   ....[21]....
        /*0240*/ 	.word	0x00000720
        /*0244*/ 	.word	0x000000ff
        /*0248*/ 	.word	0x000000b0
        /*024c*/ 	.short	0x0100
        /*024e*/ 	.byte	0x05
	.zero		1


	//   ....[22]....
        /*0250*/ 	.word	0x00000730
        /*0254*/ 	.word	0x000000ff
        /*0258*/ 	.word	0x00000058
        /*025c*/ 	.short	0x0100
        /*025e*/ 	.byte	0x05
	.zero		1


	//   ....[23]....
        /*0260*/ 	.word	0x00000740
        /*0264*/ 	.word	0x000000ff
        /*0268*/ 	.word	0x000000b8
        /*026c*/ 	.short	0x0100
        /*026e*/ 	.byte	0x05
	.zero		1


	//   ....[24]....
        /*0270*/ 	.word	0x00000880
        /*0274*/ 	.word	0x000000ff
        /*0278*/ 	.word	0x000000c0
        /*027c*/ 	.short	0x0100
        /*027e*/ 	.byte	0x07
	.zero		1


	//   ....[25]....
        /*0280*/ 	.word	0x00000890
        /*0284*/ 	.word	0x000000ff
        /*0288*/ 	.word	0x000000d0
        /*028c*/ 	.short	0x0100
        /*028e*/ 	.byte	0x07
	.zero		1


	//   ....[26]....
        /*0290*/ 	.word	0x000008a0
        /*0294*/ 	.word	0x000000ff
        /*0298*/ 	.word	0x000000c8
        /*029c*/ 	.short	0x0100
        /*029e*/ 	.byte	0x07
	.zero		1


	//   ....[27]....
        /*02a0*/ 	.word	0x000008b0
        /*02a4*/ 	.word	0x000000ff
        /*02a8*/ 	.word	0x000000d8
        /*02ac*/ 	.short	0x0100
        /*02ae*/ 	.byte	0x07
	.zero		1


	//   ....[28]....
        /*02b0*/ 	.word	0x000009a0
        /*02b4*/ 	.word	0x000000ff
        /*02b8*/ 	.word	0x000000e0
        /*02bc*/ 	.short	0x0100
        /*02be*/ 	.byte	0x05
	.zero		1


	//   ....[29]....
        /*02c0*/ 	.word	0x000009b0
        /*02c4*/ 	.word	0x000000ff
        /*02c8*/ 	.word	0x000000e8
        /*02cc*/ 	.short	0x0100
        /*02ce*/ 	.byte	0x05
	.zero		1


	//   ....[30]....
        /*02d0*/ 	.word	0x00000af0
        /*02d4*/ 	.word	0x000000ff
        /*02d8*/ 	.word	0x000000f0
        /*02dc*/ 	.short	0x0100
        /*02de*/ 	.byte	0x05
	.zero		1


	//   ....[31]....
        /*02e0*/ 	.word	0x00000b00
        /*02e4*/ 	.word	0x000000ff
        /*02e8*/ 	.word	0x00000100
        /*02ec*/ 	.short	0x0100
        /*02ee*/ 	.byte	0x05
	.zero		1


	//   ....[32]....
        /*02f0*/ 	.word	0x00000b10
        /*02f4*/ 	.word	0x000000ff
        /*02f8*/ 	.word	0x000000f8
        /*02fc*/ 	.short	0x0100
        /*02fe*/ 	.byte	0x05
	.zero		1


	//   ....[33]....
        /*0300*/ 	.word	0x00000b20
        /*0304*/ 	.word	0x000000ff
        /*0308*/ 	.word	0x00000108
        /*030c*/ 	.short	0x0100
        /*030e*/ 	.byte	0x05
	.zero		1


	//   ....[34]....
        /*0310*/ 	.word	0x00000c50
        /*0314*/ 	.word	0x000000ff
        /*0318*/ 	.word	0x00000110
        /*031c*/ 	.short	0x0100
        /*031e*/ 	.byte	0x07
	.zero		1


	//   ....[35]....
        /*0320*/ 	.word	0x00000c60
        /*0324*/ 	.word	0x000000ff
        /*0328*/ 	.word	0x00000130
        /*032c*/ 	.short	0x0100
        /*032e*/ 	.byte	0x07
	.zero		1


	//   ....[36]....
        /*0330*/ 	.word	0x00000c70
        /*0334*/ 	.word	0x000000ff
        /*0338*/ 	.word	0x00000118
        /*033c*/ 	.short	0x0100
        /*033e*/ 	.byte	0x07
	.zero		1


	//   ....[37]....
        /*0340*/ 	.word	0x00000c80
        /*0344*/ 	.word	0x000000ff
        /*0348*/ 	.word	0x00000138
        /*034c*/ 	.short	0x0100
        /*034e*/ 	.byte	0x07
	.zero		1


	//   ....[38]....
        /*0350*/ 	.word	0x00000c90
        /*0354*/ 	.word	0x000000ff
        /*0358*/ 	.word	0x00000120
        /*035c*/ 	.short	0x0100
        /*035e*/ 	.byte	0x07
	.zero		1


	//   ....[39]....
        /*0360*/ 	.word	0x00000ca0
        /*0364*/ 	.word	0x000000ff
        /*0368*/ 	.word	0x00000140
        /*036c*/ 	.short	0x0100
        /*036e*/ 	.byte	0x07
	.zero		1


	//   ....[40]....
        /*0370*/ 	.word	0x00000cb0
        /*0374*/ 	.word	0x000000ff
        /*0378*/ 	.word	0x00000128
        /*037c*/ 	.short	0x0100
        /*037e*/ 	.byte	0x07
	.zero		1


	//   ....[41]....
        /*0380*/ 	.word	0x00000cc0
        /*0384*/ 	.word	0x000000ff
        /*0388*/ 	.word	0x00000148
        /*038c*/ 	.short	0x0100
        /*038e*/ 	.byte	0x07
	.zero		1


	//   ....[42]....
        /*0390*/ 	.word	0x00000db0
        /*0394*/ 	.word	0x000000ff
        /*0398*/ 	.word	0x00000150
        /*039c*/ 	.short	0x0100
        /*039e*/ 	.byte	0x05
	.zero		1


	//   ....[43]....
        /*03a0*/ 	.word	0x00000dc0
        /*03a4*/ 	.word	0x000000ff
        /*03a8*/ 	.word	0x00000160
        /*03ac*/ 	.short	0x0100
        /*03ae*/ 	.byte	0x05
	.zero		1


	//   ....[44]....
        /*03b0*/ 	.word	0x00000dd0
        /*03b4*/ 	.word	0x000000ff
        /*03b8*/ 	.word	0x00000158
        /*03bc*/ 	.short	0x0100
        /*03be*/ 	.byte	0x05
	.zero		1


	//   ....[45]....
        /*03c0*/ 	.word	0x00000de0
        /*03c4*/ 	.word	0x000000ff
        /*03c8*/ 	.word	0x00000168
        /*03cc*/ 	.short	0x0100
        /*03ce*/ 	.byte	0x05
	.zero		1


	//   ....[46]....
        /*03d0*/ 	.word	0x000016b0
        /*03d4*/ 	.word	0x00000003
        /*03d8*/ 	.word	0x00000160
        /*03dc*/ 	.short	0x010a
        /*03de*/ 	.byte	0xff
	.zero		1


	//   ....[47]....
        /*03e0*/ 	.word	0x000016e0
        /*03e4*/ 	.word	0x00000003
        /*03e8*/ 	.word	0x00000150
        /*03ec*/ 	.short	0x0101
        /*03ee*/ 	.byte	0xff
	.zero		1


	//   ....[48]....
        /*03f0*/ 	.word	0x000017b0
        /*03f4*/ 	.word	0x000000ff
        /*03f8*/ 	.word	0x00000060
        /*03fc*/ 	.short	0x010a
        /*03fe*/ 	.byte	0x08
	.zero		1


	//   ....[49]....
        /*0400*/ 	.word	0x00001850
        /*0404*/ 	.word	0x000000ff
        /*0408*/ 	.word	0x00000060
        /*040c*/ 	.short	0x010a
        /*040e*/ 	.byte	0x21
	.zero		1


	//   ....[50]....
        /*0410*/ 	.word	0x000019b0
        /*0414*/ 	.word	0x000000ff
        /*0418*/ 	.word	0x00000060
        /*041c*/ 	.short	0x010a
        /*041e*/ 	.byte	0x08
	.zero		1


	//   ....[51]....
        /*0420*/ 	.word	0x00001aa0
        /*0424*/ 	.word	0x000000ff
        /*0428*/ 	.word	0x000000e8
        /*042c*/ 	.short	0x0101
        /*042e*/ 	.byte	0x04
	.zero		1


	//   ....[52]....
        /*0430*/ 	.word	0x00001ac0
        /*0434*/ 	.word	0x000000ff
        /*0438*/ 	.word	0x00000060
        /*043c*/ 	.short	0x010a
        /*043e*/ 	.byte	0x08
	.zero		1


	//   ....[53]....
        /*0440*/ 	.word	0x00001b40
        /*0444*/ 	.word	0x000000ff
        /*0448*/ 	.word	0x00000060
        /*044c*/ 	.short	0x010a
        /*044e*/ 	.byte	0x11
	.zero		1


	//   ....[54]....
        /*0450*/ 	.word	0x00001ca0
        /*0454*/ 	.word	0x000000ff
        /*0458*/ 	.word	0x00000060
        /*045c*/ 	.short	0x010a
        /*045e*/ 	.byte	0x08
	.zero		1


	//   ....[55]....
        /*0460*/ 	.word	0x00001dc0
        /*0464*/ 	.word	0x00000002
        /*0468*/ 	.word	0x000000f0
        /*046c*/ 	.short	0x010a
        /*046e*/ 	.byte	0xff
	.zero		1


	//   ....[56]....
        /*0470*/ 	.word	0x00001e80
        /*0474*/ 	.word	0x00000002
        /*0478*/ 	.word	0x00000000
        /*047c*/ 	.short	0x0101
        /*047e*/ 	.byte	0xff
	.zero		1


	//   ....[57]....
        /*0480*/ 	.word	0x000023e0
        /*0484*/ 	.word	0x000000ff
        /*0488*/ 	.word	0x00000000
        /*048c*/ 	.short	0x010a
        /*048e*/ 	.byte	0x05
	.zero		1


	//   ....[58]....
        /*0490*/ 	.word	0x00002470
        /*0494*/ 	.word	0x000000ff
        /*0498*/ 	.word	0x00000000
        /*049c*/ 	.short	0x010a
        /*049e*/ 	.byte	0x05
	.zero		1


	//   ....[59]....
        /*04a0*/ 	.word	0x00002500
        /*04a4*/ 	.word	0x000000ff
        /*04a8*/ 	.word	0x00000000
        /*04ac*/ 	.short	0x010a
        /*04ae*/ 	.byte	0x05
	.zero		1


	//   ....[60]....
        /*04b0*/ 	.word	0x00002590
        /*04b4*/ 	.word	0x000000ff
        /*04b8*/ 	.word	0x00000000
        /*04bc*/ 	.short	0x010a
        /*04be*/ 	.byte	0x05
	.zero		1


	//   ....[61]....
        /*04c0*/ 	.word	0x00002620
        /*04c4*/ 	.word	0x000000ff
        /*04c8*/ 	.word	0x00000000
        /*04cc*/ 	.short	0x010a
        /*04ce*/ 	.byte	0x05
	.zero		1


	//   ....[62]....
        /*04d0*/ 	.word	0x000026b0
        /*04d4*/ 	.word	0x000000ff
        /*04d8*/ 	.word	0x00000000
        /*04dc*/ 	.short	0x010a
        /*04de*/ 	.byte	0x05
	.zero		1


	//   ....[63]....
        /*04e0*/ 	.word	0x00002740
        /*04e4*/ 	.word	0x000000ff
        /*04e8*/ 	.word	0x00000000
        /*04ec*/ 	.short	0x010a
        /*04ee*/ 	.byte	0x05
	.zero		1


	//   ....[64]....
        /*04f0*/ 	.word	0x000027d0
        /*04f4*/ 	.word	0x000000ff
        /*04f8*/ 	.word	0x00000000
        /*04fc*/ 	.short	0x010a
        /*04fe*/ 	.byte	0x05
	.zero		1


	//   ....[65]....
        /*0500*/ 	.word	0x00002860
        /*0504*/ 	.word	0x000000ff
        /*0508*/ 	.word	0x00000000
        /*050c*/ 	.short	0x010a
        /*050e*/ 	.byte	0x05
	.zero		1


	//   ....[66]....
        /*0510*/ 	.word	0x000028f0
        /*0514*/ 	.word	0x000000ff
        /*0518*/ 	.word	0x00000000
        /*051c*/ 	.short	0x010a
        /*051e*/ 	.byte	0x05
	.zero		1


	//   ....[67]....
        /*0520*/ 	.word	0x00002980
        /*0524*/ 	.word	0x000000ff
        /*0528*/ 	.word	0x00000000
        /*052c*/ 	.short	0x010a
        /*052e*/ 	.byte	0x05
	.zero		1


	//   ....[68]....
        /*0530*/ 	.word	0x00002a20
        /*0534*/ 	.word	0x00000000
        /*0538*/ 	.word	0x00000000
        /*053c*/ 	.short	0x010a
        /*053e*/ 	.byte	0xff
	.zero		1


	//   ....[69]....
        /*0540*/ 	.word	0x00002b40
        /*0544*/ 	.word	0x00000000
        /*0548*/ 	.word	0x00000150
        /*054c*/ 	.short	0x010a
        /*054e*/ 	.byte	0xff
	.zero		1


	//   ....[70]....
        /*0550*/ 	.word	0x00002ba0
        /*0554*/ 	.word	0x00000004
        /*0558*/ 	.word	0x00000000
        /*055c*/ 	.short	0x0101
        /*055e*/ 	.byte	0xff
	.zero		1


	//   ....[71]....
        /*0560*/ 	.word	0x00002bc0
        /*0564*/ 	.word	0x000000ff
        /*0568*/ 	.word	0x00000100
        /*056c*/ 	.short	0x010a
        /*056e*/ 	.byte	0x05
	.zero		1


	//   ....[72]....
        /*0570*/ 	.word	0x00002ce0
        /*0574*/ 	.word	0x00000000
        /*0578*/ 	.word	0x000000f0
        /*057c*/ 	.short	0x010a
        /*057e*/ 	.byte	0xff
	.zero		1


	//   ....[73]....
        /*0580*/ 	.word	0x00002df0
        /*0584*/ 	.word	0x00000000
        /*0588*/ 	.word	0x00000000
        /*058c*/ 	.short	0x0101
        /*058e*/ 	.byte	0xff
	.zero		1


	//   ....[74]....
        /*0590*/ 	.word	0x00002e80
        /*0594*/ 	.word	0x000000ff
        /*0598*/ 	.word	0x00000100
        /*059c*/ 	.short	0x0106
        /*059e*/ 	.byte	0x05
	.zero		1


	//   ....[75]....
        /*05a0*/ 	.word	0x00002ea0
        /*05a4*/ 	.word	0x000000ff
        /*05a8*/ 	.word	0x00000100
        /*05ac*/ 	.short	0x010a
        /*05ae*/ 	.byte	0x05
	.zero		1


	//   ....[76]....
        /*05b0*/ 	.word	0x00002f30
        /*05b4*/ 	.word	0x000000ff
        /*05b8*/ 	.word	0x00000100
        /*05bc*/ 	.short	0x0106
        /*05be*/ 	.byte	0x04
	.zero		1


	//   ....[77]....
        /*05c0*/ 	.word	0x00002f70
        /*05c4*/ 	.word	0x00000000
        /*05c8*/ 	.word	0x00000100
        /*05cc*/ 	.short	0x010a
        /*05ce*/ 	.byte	0xff
	.zero		1


	//   ....[78]....
        /*05d0*/ 	.word	0x00003460
        /*05d4*/ 	.word	0x00000000
        /*05d8*/ 	.word	0x000000f0
        /*05dc*/ 	.short	0x010a
        /*05de*/ 	.byte	0xff
	.zero		1


	//   ....[79]....
        /*05e0*/ 	.word	0x00003570
        /*05e4*/ 	.word	0x00000003
        /*05e8*/ 	.word	0x00000000
        /*05ec*/ 	.short	0x0101
        /*05ee*/ 	.byte	0xff
	.zero		1


	//   ....[80]....
        /*05f0*/ 	.word	0x00003580
        /*05f4*/ 	.word	0x000000ff
        /*05f8*/ 	.word	0x00000000
        /*05fc*/ 	.short	0x010a
        /*05fe*/ 	.byte	0x04
	.zero		1


	//   ....[81]....
        /*0600*/ 	.word	0x000035a0
        /*0604*/ 	.word	0x000000ff
        /*0608*/ 	.word	0x00000130
        /*060c*/ 	.short	0x010a
        /*060e*/ 	.byte	0x08
	.zero		1


	//   ....[82]....
        /*0610*/ 	.word	0x00003670
        /*0614*/ 	.word	0x000000ff
        /*0618*/ 	.word	0x00000000
        /*061c*/ 	.short	0x010a
        /*061e*/ 	.byte	0x07
	.zero		1


	//   ....[83]....
        /*0620*/ 	.word	0x000037b0
        /*0624*/ 	.word	0x000000ff
        /*0628*/ 	.word	0x00000000
        /*062c*/ 	.short	0x010a
        /*062e*/ 	.byte	0x04
	.zero		1


	//   ....[84]....
        /*0630*/ 	.word	0x000039a0
        /*0634*/ 	.word	0x000000ff
        /*0638*/ 	.word	0x00000000
        /*063c*/ 	.short	0x010a
        /*063e*/ 	.byte	0x05
	.zero		1


	//   ....[85]....
        /*0640*/ 	.word	0x00003a30
        /*0644*/ 	.word	0x000000ff
        /*0648*/ 	.word	0x00000000
        /*064c*/ 	.short	0x010a
        /*064e*/ 	.byte	0x05
	.zero		1


	//   ....[86]....
        /*0650*/ 	.word	0x00003ac0
        /*0654*/ 	.word	0x000000ff
        /*0658*/ 	.word	0x00000000
        /*065c*/ 	.short	0x010a
        /*065e*/ 	.byte	0x05
	.zero		1


	//   ....[87]....
        /*0660*/ 	.word	0x00003b50
        /*0664*/ 	.word	0x000000ff
        /*0668*/ 	.word	0x00000000
        /*066c*/ 	.short	0x010a
        /*066e*/ 	.byte	0x07
	.zero		1


	//   ....[88]....
        /*0670*/ 	.word	0x00003fb0
        /*0674*/ 	.word	0x00000000
        /*0678*/ 	.word	0x000000f0
        /*067c*/ 	.short	0x010a
        /*067e*/ 	.byte	0xff
	.zero		1


	//   ....[89]....
        /*0680*/ 	.word	0x00004070
        /*0684*/ 	.word	0x00000000
        /*0688*/ 	.word	0x00000000
        /*068c*/ 	.short	0x0101
        /*068e*/ 	.byte	0xff
	.zero		1


	//   ....[90]....
        /*0690*/ 	.word	0x00004390
        /*0694*/ 	.word	0x000000ff
        /*0698*/ 	.word	0x000000e8
        /*069c*/ 	.short	0x010a
        /*069e*/ 	.byte	0x07
	.zero		1


	//   ....[91]....
        /*06a0*/ 	.word	0x00004580
        /*06a4*/ 	.word	0x000000ff
        /*06a8*/ 	.word	0x000000d0
        /*06ac*/ 	.short	0x010a
        /*06ae*/ 	.byte	0x07
	.zero		1


	//   ....[92]....
        /*06b0*/ 	.word	0x00004750
        /*06b4*/ 	.word	0x000000ff
        /*06b8*/ 	.word	0x000000c0
        /*06bc*/ 	.short	0x010b
        /*06be*/ 	.byte	0x07
	.zero		1


	//   ....[93]....
        /*06c0*/ 	.word	0x000047c0
        /*06c4*/ 	.word	0x000000ff
        /*06c8*/ 	.word	0x00000000
        /*06cc*/ 	.short	0x0101
        /*06ce*/ 	.byte	0x08
	.zero		1


	//   ....[94]....
        /*06d0*/ 	.word	0x000047f0
        /*06d4*/ 	.word	0x000000ff
        /*06d8*/ 	.word	0x000000d8
        /*06dc*/ 	.short	0x010a
        /*06de*/ 	.byte	0x07
	.zero		1


	//   ....[95]....
        /*06e0*/ 	.word	0x00004a00
        /*06e4*/ 	.word	0x000000ff
        /*06e8*/ 	.word	0x000000c8
        /*06ec*/ 	.short	0x010b
        /*06ee*/ 	.byte	0x07
	.zero		1


	//   ....[96]....
        /*06f0*/ 	.word	0x00004a20
        /*06f4*/ 	.word	0x000000ff
        /*06f8*/ 	.word	0x00000000
        /*06fc*/ 	.short	0x0101
        /*06fe*/ 	.byte	0x0d
	.zero		1


	//   ....[97]....
        /*0700*/ 	.word	0x00004a50
        /*0704*/ 	.word	0x000000ff
        /*0708*/ 	.word	0x000000d0
        /*070c*/ 	.short	0x010a
        /*070e*/ 	.byte	0x07
	.zero		1


	//   ....[98]....
        /*0710*/ 	.word	0x00004a90
        /*0714*/ 	.word	0x00000000
        /*0718*/ 	.word	0x000000d8
        /*071c*/ 	.short	0x010a
        /*071e*/ 	.byte	0xff
	.zero		1


	//   ....[99]....
        /*0720*/ 	.word	0x00004dc0
        /*0724*/ 	.word	0x00000000
        /*0728*/ 	.word	0x000000f0
        /*072c*/ 	.short	0x010a
        /*072e*/ 	.byte	0xff
	.zero		1


	//   ....[100]....
        /*0730*/ 	.word	0x00004ed0
        /*0734*/ 	.word	0x00000000
        /*0738*/ 	.word	0x00000000
        /*073c*/ 	.short	0x0101
        /*073e*/ 	.byte	0xff
	.zero		1


	//   ....[101]....
        /*0740*/ 	.word	0x00005930
        /*0744*/ 	.word	0x00000003
        /*0748*/ 	.word	0x000000c0
        /*074c*/ 	.short	0x010a
        /*074e*/ 	.byte	0xff
	.zero		1


	//   ....[102]....
        /*0750*/ 	.word	0x00005970
        /*0754*/ 	.word	0x000000cf
        /*0758*/ 	.word	0x00000110
        /*075c*/ 	.short	0x010a
        /*075e*/ 	.byte	0xff
	.zero		1


	//   ....[103]....
        /*0760*/ 	.word	0x00005aa0
        /*0764*/ 	.word	0x00000003
        /*0768*/ 	.word	0x000000c0
        /*076c*/ 	.short	0x010a
        /*076e*/ 	.byte	0xff
	.zero		1


	//   ....[104]....
        /*0770*/ 	.word	0x00005c00
        /*0774*/ 	.word	0x00000000
        /*0778*/ 	.word	0x00000000
        /*077c*/ 	.short	0x0101
        /*077e*/ 	.byte	0xff
	.zero		1


	//   ....[105]....
        /*0780*/ 	.word	0x00005c60
        /*0784*/ 	.word	0x000000cf
        /*0788*/ 	.word	0x00000110
        /*078c*/ 	.short	0x010a
        /*078e*/ 	.byte	0xff
	.zero		1


	//   ....[106]....
        /*0790*/ 	.word	0x00007010
        /*0794*/ 	.word	0x000000d2
        /*0798*/ 	.word	0x000000c0
        /*079c*/ 	.short	0x010a
        /*079e*/ 	.byte	0xff
	.zero		1


	//   ....[107]....
        /*07a0*/ 	.word	0x000070e0
        /*07a4*/ 	.word	0x000000d2
        /*07a8*/ 	.word	0x000000c0
        /*07ac*/ 	.short	0x010a
        /*07ae*/ 	.byte	0xff
	.zero		1


	//   ....[108]....
        /*07b0*/ 	.word	0x00007220
        /*07b4*/ 	.word	0x00000003
        /*07b8*/ 	.word	0x00000000
        /*07bc*/ 	.short	0x0101
        /*07be*/ 	.byte	0xff
	.zero		1


	//   ....[109]....
        /*07c0*/ 	.word	0x00007730
        /*07c4*/ 	.word	0x000000ff
        /*07c8*/ 	.word	0x00000000
        /*07cc*/ 	.short	0x0101
        /*07ce*/ 	.byte	0x05
	.zero		1


	//   ....[110]....
        /*07d0*/ 	.word	0x000086b0
        /*07d4*/ 	.word	0x00000003
        /*07d8*/ 	.word	0x00000160
        /*07dc*/ 	.short	0x010a
        /*07de*/ 	.byte	0xff
	.zero		1


	//   ....[111]....
        /*07e0*/ 	.word	0x00008710
        /*07e4*/ 	.word	0x00000002
        /*07e8*/ 	.word	0x00000060
        /*07ec*/ 	.short	0x010a
        /*07ee*/ 	.byte	0xff
	.zero		1


	//   ....[112]....
        /*07f0*/ 	.word	0x00008770
        /*07f4*/ 	.word	0x00000002
        /*07f8*/ 	.word	0x00000060
        /*07fc*/ 	.short	0x010a
        /*07fe*/ 	.byte	0xff
	.zero		1


	//   ....[113]....
        /*0800*/ 	.word	0x000087c0
        /*0804*/ 	.word	0x00000002
        /*0808*/ 	.word	0x000000f0
        /*080c*/ 	.short	0x010a
        /*080e*/ 	.byte	0xff
	.zero		1


	//   ....[114]....
        /*0810*/ 	.word	0x00008820
        /*0814*/ 	.word	0x00000000
        /*0818*/ 	.word	0x00000000
        /*081c*/ 	.short	0x010a
        /*081e*/ 	.byte	0xff
	.zero		1


	//   ....[115]....
        /*0820*/ 	.word	0x00008880
        /*0824*/ 	.word	0x00000000
        /*0828*/ 	.word	0x00000000
        /*082c*/ 	.short	0x010a
        /*082e*/ 	.byte	0xff
	.zero		1


	//   ....[116]....
        /*0830*/ 	.word	0x000088e0
        /*0834*/ 	.word	0x00000000
        /*0838*/ 	.word	0x00000000
        /*083c*/ 	.short	0x010a
        /*083e*/ 	.byte	0xff
	.zero		1


	//   ....[117]....
        /*0840*/ 	.word	0x00008940
        /*0844*/ 	.word	0x00000000
        /*0848*/ 	.word	0x00000000
        /*084c*/ 	.short	0x010a
        /*084e*/ 	.byte	0xff
	.zero		1


	//   ....[118]....
        /*0850*/ 	.word	0x000089a0
        /*0854*/ 	.word	0x00000000
        /*0858*/ 	.word	0x00000000
        /*085c*/ 	.short	0x010a
        /*085e*/ 	.byte	0xff
	.zero		1


	//   ....[119]....
        /*0860*/ 	.word	0x00008a00
        /*0864*/ 	.word	0x00000000
        /*0868*/ 	.word	0x00000000
        /*086c*/ 	.short	0x010a
        /*086e*/ 	.byte	0xff
	.zero		1


	//   ....[120]....
        /*0870*/ 	.word	0x00008a60
        /*0874*/ 	.word	0x00000000
        /*0878*/ 	.word	0x00000000
        /*087c*/ 	.short	0x010a
        /*087e*/ 	.byte	0xff
	.zero		1


	//   ....[121]....
        /*0880*/ 	.word	0x00008ac0
        /*0884*/ 	.word	0x00000000
        /*0888*/ 	.word	0x00000000
        /*088c*/ 	.short	0x010a
        /*088e*/ 	.byte	0xff
	.zero		1


	//   ....[122]....
        /*0890*/ 	.word	0x00008b20
        /*0894*/ 	.word	0x00000000
        /*0898*/ 	.word	0x00000000
        /*089c*/ 	.short	0x010a
        /*089e*/ 	.byte	0xff
	.zero		1


	//   ....[123]....
        /*08a0*/ 	.word	0x00008b80
        /*08a4*/ 	.word	0x00000000
        /*08a8*/ 	.word	0x00000000
        /*08ac*/ 	.short	0x010a
        /*08ae*/ 	.byte	0xff
	.zero		1


	//   ....[124]....
        /*08b0*/ 	.word	0x00008be0
        /*08b4*/ 	.word	0x00000000
        /*08b8*/ 	.word	0x00000000
        /*08bc*/ 	.short	0x010a
        /*08be*/ 	.byte	0xff
	.zero		1


	//   ....[125]....
        /*08c0*/ 	.word	0x00008c30
        /*08c4*/ 	.word	0x00000000
        /*08c8*/ 	.word	0x00000150
        /*08cc*/ 	.short	0x010a
        /*08ce*/ 	.byte	0xff
	.zero		1


	//   ....[126]....
        /*08d0*/ 	.word	0x00008c90
        /*08d4*/ 	.word	0x00000000
        /*08d8*/ 	.word	0x00000100
        /*08dc*/ 	.short	0x010a
        /*08de*/ 	.byte	0xff
	.zero		1


	//   ....[127]....
        /*08e0*/ 	.word	0x00008ce0
        /*08e4*/ 	.word	0x00000000
        /*08e8*/ 	.word	0x000000f0
        /*08ec*/ 	.short	0x010a
        /*08ee*/ 	.byte	0xff
	.zero		1


	//   ....[128]....
        /*08f0*/ 	.word	0x00008d40
        /*08f4*/ 	.word	0x00000000
        /*08f8*/ 	.word	0x00000100
        /*08fc*/ 	.short	0x010a
        /*08fe*/ 	.byte	0xff
	.zero		1


	//   ....[129]....
        /*0900*/ 	.word	0x00008d90
        /*0904*/ 	.word	0x00000000
        /*0908*/ 	.word	0x000000f0
        /*090c*/ 	.short	0x010a
        /*090e*/ 	.byte	0xff
	.zero		1


	//   ....[130]....
        /*0910*/ 	.word	0x00008df0
        /*0914*/ 	.word	0x00000003
        /*0918*/ 	.word	0x00000130
        /*091c*/ 	.short	0x010a
        /*091e*/ 	.byte	0xff
	.zero		1


	//   ....[131]....
        /*0920*/ 	.word	0x00008e50
        /*0924*/ 	.word	0x00000000
        /*0928*/ 	.word	0x00000000
        /*092c*/ 	.short	0x010a
        /*092e*/ 	.byte	0xff
	.zero		1


	//   ....[132]....
        /*0930*/ 	.word	0x00008eb0
        /*0934*/ 	.word	0x00000000
        /*0938*/ 	.word	0x00000000
        /*093c*/ 	.short	0x010a
        /*093e*/ 	.byte	0xff
	.zero		1


	//   ....[133]....
        /*0940*/ 	.word	0x00008f10
        /*0944*/ 	.word	0x00000000
        /*0948*/ 	.word	0x00000000
        /*094c*/ 	.short	0x010a
        /*094e*/ 	.byte	0xff
	.zero		1


	//   ....[134]....
        /*0950*/ 	.word	0x00008f70
        /*0954*/ 	.word	0x00000000
        /*0958*/ 	.word	0x00000000
        /*095c*/ 	.short	0x010a
        /*095e*/ 	.byte	0xff
	.zero		1


	//   ....[135]....
        /*0960*/ 	.word	0x00008fd0
        /*0964*/ 	.word	0x00000000
        /*0968*/ 	.word	0x00000000
        /*096c*/ 	.short	0x010a
        /*096e*/ 	.byte	0xff
	.zero		1


	//   ....[136]....
        /*0970*/ 	.word	0x00009020
        /*0974*/ 	.word	0x00000000
        /*0978*/ 	.word	0x000000f0
        /*097c*/ 	.short	0x010a
        /*097e*/ 	.byte	0xff
	.zero		1


	//   ....[137]....
        /*0980*/ 	.word	0x00009080
        /*0984*/ 	.word	0x00000000
        /*0988*/ 	.word	0x000000e8
        /*098c*/ 	.short	0x010a
        /*098e*/ 	.byte	0xff
	.zero		1


	//   ....[138]....
        /*0990*/ 	.word	0x000090e0
        /*0994*/ 	.word	0x00000003
        /*0998*/ 	.word	0x000000d0
        /*099c*/ 	.short	0x010a
        /*099e*/ 	.byte	0xff
	.zero		1


	//   ....[139]....
        /*09a0*/ 	.word	0x00009140
        /*09a4*/ 	.word	0x00000003
        /*09a8*/ 	.word	0x000000d8
        /*09ac*/ 	.short	0x010a
        /*09ae*/ 	.byte	0xff
	.zero		1


	//   ....[140]....
        /*09b0*/ 	.word	0x000091a0
        /*09b4*/ 	.word	0x00000000
        /*09b8*/ 	.word	0x000000d0
        /*09bc*/ 	.short	0x010a
        /*09be*/ 	.byte	0xff
	.zero		1


	//   ....[141]....
        /*09c0*/ 	.word	0x000091f0
        /*09c4*/ 	.word	0x00000000
        /*09c8*/ 	.word	0x000000f0
        /*09cc*/ 	.short	0x010a
        /*09ce*/ 	.byte	0xff
	.zero		1


	//   ....[142]....
        /*09d0*/ 	.word	0x00009240
        /*09d4*/ 	.word	0x00000003
        /*09d8*/ 	.word	0x000000c0
        /*09dc*/ 	.short	0x010a
        /*09de*/ 	.byte	0xff
	.zero		1


	//   ....[143]....
        /*09e0*/ 	.word	0x00009290
        /*09e4*/ 	.word	0x000000cf
        /*09e8*/ 	.word	0x00000110
        /*09ec*/ 	.short	0x010a
        /*09ee*/ 	.byte	0xff
	.zero		1


	//   ....[144]....
        /*09f0*/ 	.word	0x000092e0
        /*09f4*/ 	.word	0x000000d2
        /*09f8*/ 	.word	0x000000c0
        /*09fc*/ 	.short	0x010a
        /*09fe*/ 	.byte	0xff
	.zero		1


	//----- nvinfo : EIATTR_NUM_MBARRIERS
	.align		4
.L_47:
        /*0a00*/ 	.byte	0x03, 0x38
        /*0a02*/ 	.short	0x002e


	//----- nvinfo : EIATTR_EXIT_INSTR_OFFSETS
	.align		4
        /*0a04*/ 	.byte	0x04, 0x1c
        /*0a06*/ 	.short	(.L_49 - .L_48)


	//   ....[0]....
.L_48:
        /*0a08*/ 	.word	0x00002a50


	//   ....[1]....
        /*0a0c*/ 	.word	0x00002f40


	//   ....[2]....
        /*0a10*/ 	.word	0x00002fa0


	//   ....[3]....
        /*0a14*/ 	.word	0x00003db0


	//   ....[4]....
        /*0a18*/ 	.word	0x00004ac0


	//   ....[5]....
        /*0a1c*/ 	.word	0x00004b00


	//   ....[6]....
        /*0a20*/ 	.word	0x000086a0


	//----- nvinfo : EIATTR_MAX_THREADS
	.align		4
.L_49:
        /*0a24*/ 	.byte	0x04, 0x05
        /*0a26*/ 	.short	(.L_51 - .L_50)
.L_50:
        /*0a28*/ 	.word	0x00000100
        /*0a2c*/ 	.word	0x00000001
        /*0a30*/ 	.word	0x00000001


	//----- nvinfo : EIATTR_CRS_STACK_SIZE
	.align		4
.L_51:
        /*0a34*/ 	.byte	0x04, 0x1e
        /*0a36*/ 	.short	(.L_53 - .L_52)
.L_52:
        /*0a38*/ 	.word	0x00000000


	//----- nvinfo : EIATTR_CBANK_PARAM_SIZE
	.align		4
.L_53:
        /*0a3c*/ 	.byte	0x03, 0x19
        /*0a3e*/ 	.short	0x0800


	//----- nvinfo : EIATTR_PARAM_CBANK
	.align		4
        /*0a40*/ 	.byte	0x04, 0x0a
        /*0a42*/ 	.short	(.L_55 - .L_54)
	.align		4
.L_54:
        /*0a44*/ 	.word	index@(.nv.constant0._ZN7cutlass13device_kernelINS_4gemm6kernel13GemmUniversalIN4cute5tupleIJiiiiEEENS1_10collective13CollectiveMmaINS1_35MainloopSm100TmaUmmaWarpSpecializedILi12ELi2ELi4ENS5_IJNS4_1CILi1EEESB_SB_EEEEENS5_IJNSA_ILi128EEESE_NSA_ILi64EEEEEENS_12float_e5m2_tENS5_IJlSB_lEEESH_NS5_IJSB_llEEENS4_8TiledMMAINS4_8MMA_AtomIJNS4_10MMA_TraitsINS4_19SM100_MMA_F8F6F4_SSEJSH_SH_fSE_SE_NS4_17integral_constantINS4_4UMMA5MajorELSQ_0EEENSO_ISQ_LSQ_1EEENSO_INSP_7ScaleInELST_0EEESU_EEEEEENS4_6LayoutISC_NS5_IJNSA_ILi0EEESY_SY_EEEEENS5_IJNS4_10UnderscoreES11_S11_EEEEENS4_13SM90_TMA_LOADENS4_14ComposedLayoutINS4_7SwizzleILi2ELi4ELi3EEENS4_18smem_ptr_flag_bitsILi8EEENSX_INS5_IJNSA_ILi8EEESF_EEENS5_IJSF_SB_EEEEEEEvNS4_8identityES14_NS15_INS16_ILi3ELi4ELi3EEES19_NSX_INS5_IJSE_S1A_EEENS5_IJSB_SE_EEEEEEEvS1F_EENS_8epilogue10collective18CollectiveEpilogueINS1M_23Sm100TmaWarpSpecializedILi2ELi2ELi64ELb0ELb0EEEJSG_NS5_IJNSX_ISE_SB_EENSX_ISF_SB_EEEEESH_SI_SH_SI_NS1M_6fusion15FusionCallbacksIS1Q_NS1U_17LinearCombinationISH_fSH_fLNS_15FloatRoundStyleE2EEESG_S1T_JEEENS4_5SM1004TMEM4LOAD26SM100_TMEM_LOAD_32dp32b64xES14_S1E_NS4_39AutoVectorizingCopyWithAssumedAlignmentILi128EEENS4_14SM90_TMA_STOREES1E_S25_S25_EEEvvEEEEvNT_6ParamsE)
        /*0a48*/ 	.short	0x0380
        /*0a4a*/ 	.short	0x0800


	//----- nvinfo : EIATTR_SW_WAR
	.align		4
.L_55:
        /*0a4c*/ 	.byte	0x04, 0x36
        /*0a4e*/ 	.short	(.L_57 - .L_56)
.L_56:
        /*0a50*/ 	.word	0x00000008
.L_57:


//--------------------- .nv.callgraph             --------------------------
	.section	.nv.callgraph,"",@"SHT_CUDA_CALLGRAPH"
	.align	4
	.sectionentsize	8
	.align		4
        /*0000*/ 	.word	0x00000000
	.align		4
        /*0004*/ 	.word	0xffffffff
	.align		4
        /*0008*/ 	.word	index@(_ZN7cutlass13device_kernelINS_4gemm6kernel13GemmUniversalIN4cute5tupleIJiiiiEEENS1_10collective13CollectiveMmaINS1_35MainloopSm100TmaUmmaWarpSpecializedILi12ELi2ELi4ENS5_IJNS4_1CILi1EEESB_SB_EEEEENS5_IJNSA_ILi128EEESE_NSA_ILi64EEEEEENS_12float_e5m2_tENS5_IJlSB_lEEESH_NS5_IJSB_llEEENS4_8TiledMMAINS4_8MMA_AtomIJNS4_10MMA_TraitsINS4_19SM100_MMA_F8F6F4_SSEJSH_SH_fSE_SE_NS4_17integral_constantINS4_4UMMA5MajorELSQ_0EEENSO_ISQ_LSQ_1EEENSO_INSP_7ScaleInELST_0EEESU_EEEEEENS4_6LayoutISC_NS5_IJNSA_ILi0EEESY_SY_EEEEENS5_IJNS4_10UnderscoreES11_S11_EEEEENS4_13SM90_TMA_LOADENS4_14ComposedLayoutINS4_7SwizzleILi2ELi4ELi3EEENS4_18smem_ptr_flag_bitsILi8EEENSX_INS5_IJNSA_ILi8EEESF_EEENS5_IJSF_SB_EEEEEEEvNS4_8identityES14_NS15_INS16_ILi3ELi4ELi3EEES19_NSX_INS5_IJSE_S1A_EEENS5_IJSB_SE_EEEEEEEvS1F_EENS_8epilogue10collective18CollectiveEpilogueINS1M_23Sm100TmaWarpSpecializedILi2ELi2ELi64ELb0ELb0EEEJSG_NS5_IJNSX_ISE_SB_EENSX_ISF_SB_EEEEESH_SI_SH_SI_NS1M_6fusion15FusionCallbacksIS1Q_NS1U_17LinearCombinationISH_fSH_fLNS_15FloatRoundStyleE2EEESG_S1T_JEEENS4_5SM1004TMEM4LOAD26SM100_TMEM_LOAD_32dp32b64xES14_S1E_NS4_39AutoVectorizingCopyWithAssumedAlignmentILi128EEENS4_14SM90_TMA_STOREES1E_S25_S25_EEEvvEEEEvNT_6ParamsE)
	.align		4
        /*000c*/ 	.word	index@(__assertfail)
	.align		4
        /*0010*/ 	.word	0x00000000
	.align		4
        /*0014*/ 	.word	0xfffffffe
	.align		4
        /*0018*/ 	.word	0x00000000
	.align		4
        /*001c*/ 	.word	0xfffffffd
	.align		4
        /*0020*/ 	.word	0x00000000
	.align		4
        /*0024*/ 	.word	0xfffffffc


//--------------------- .nv.constant4             --------------------------
	.section	.nv.constant4,"a",@progbits
	.align	8
	.align		8
.nv.constant4:
        /*0000*/ 	.dword	__assertfail
	.align		8
        /*0008*/ 	.dword	__unnamed_1
	.align		8
        /*0010*/ 	.dword	__unnamed_2
	.align		8
        /*0018*/ 	.dword	_ZN40_INTERNAL_9ca1c61e_4_k_cu_a2150c31_329934cuda3std3__45__cpo5beginE
	.align		8
        /*0020*/ 	.dword	_ZN40_INTERNAL_9ca1c61e_4_k_cu_a2150c31_329934cuda3std3__45__cpo3endE
	.align		8
        /*0028*/ 	.dword	_ZN40_INTERNAL_9ca1c61e_4_k_cu_a2150c31_329934cuda3std3__45__cpo6cbeginE
	.align		8
        /*0030*/ 	.dword	_ZN40_INTERNAL_9ca1c61e_4_k_cu_a2150c31_329934cuda3std3__45__cpo4cendE
	.align		8
        /*0038*/ 	.dword	_ZN40_INTERNAL_9ca1c61e_4_k_cu_a2150c31_329934cuda3std3__442_GLOBAL__N__9ca1c61e_4_k_cu_a2150c31_329936ignoreE
	.align		8
        /*0040*/ 	.dword	_ZN40_INTERNAL_9ca1c61e_4_k_cu_a2150c31_329934cuda3std3__419piecewise_constructE
	.align		8
        /*0048*/ 	.dword	_ZN40_INTERNAL_9ca1c61e_4_k_cu_a2150c31_329934cuda3std3__48in_placeE
	.align		8
        /*0050*/ 	.dword	_ZN40_INTERNAL_9ca1c61e_4_k_cu_a2150c31_329934cuda3std6ranges3__45__cpo4swapE
	.align		8
        /*0058*/ 	.dword	_ZN40_INTERNAL_9ca1c61e_4_k_cu_a2150c31_329934cuda3std6ranges3__45__cpo9iter_moveE
	.align		8
        /*0060*/ 	.dword	_ZN40_INTERNAL_9ca1c61e_4_k_cu_a2150c31_329934cute7productE
	.align		8
        /*0068*/ 	.dword	_ZN40_INTERNAL_9ca1c61e_4_k_cu_a2150c31_329934cute1_E
	.align		8
        /*0070*/ 	.dword	$str$25
	.align		8
        /*0078*/ 	.dword	$str$26
	.align		8
        /*0080*/ 	.dword	$str$27
	.align		8
        /*0088*/ 	.dword	$str$28


//--------------------- .text._ZN7cutlass13device_kernelINS_4gemm6kernel13GemmUniversalIN4cute5tupleIJiiiiEEENS1_10collective13CollectiveMmaINS1_35MainloopSm100TmaUmmaWarpSpecializedILi12ELi2ELi4ENS5_IJNS4_1CILi1EEESB_SB_EEEEENS5_IJNSA_ILi128EEESE_NSA_ILi64EEEEEENS_12float_e5m2_tENS5_IJlSB_lEEESH_NS5_IJSB_llEEENS4_8TiledMMAINS4_8MMA_AtomIJNS4_10MMA_TraitsINS4_19SM100_MMA_F8F6F4_SSEJSH_SH_fSE_SE_NS4_17integral_constantINS4_4UMMA5MajorELSQ_0EEENSO_ISQ_LSQ_1EEENSO_INSP_7ScaleInELST_0EEESU_EEEEEENS4_6LayoutISC_NS5_IJNSA_ILi0EEESY_SY_EEEEENS5_IJNS4_10UnderscoreES11_S11_EEEEENS4_13SM90_TMA_LOADENS4_14ComposedLayoutINS4_7SwizzleILi2ELi4ELi3EEENS4_18smem_ptr_flag_bitsILi8EEENSX_INS5_IJNSA_ILi8EEESF_EEENS5_IJSF_SB_EEEEEEEvNS4_8identityES14_NS15_INS16_ILi3ELi4ELi3EEES19_NSX_INS5_IJSE_S1A_EEENS5_IJSB_SE_EEEEEEEvS1F_EENS_8epilogue10collective18CollectiveEpilogueINS1M_23Sm100TmaWarpSpecializedILi2ELi2ELi64ELb0ELb0EEEJSG_NS5_IJNSX_ISE_SB_EENSX_ISF_SB_EEEEESH_SI_SH_SI_NS1M_6fusion15FusionCallbacksIS1Q_NS1U_17LinearCombinationISH_fSH_fLNS_15FloatRoundStyleE2EEESG_S1T_JEEENS4_5SM1004TMEM4LOAD26SM100_TMEM_LOAD_32dp32b64xES14_S1E_NS4_39AutoVectorizingCopyWithAssumedAlignmentILi128EEENS4_14SM90_TMA_STOREES1E_S25_S25_EEEvvEEEEvNT_6ParamsE --------------------------
	.section	.text._ZN7cutlass13device_kernelINS_4gemm6kernel13GemmUniversalIN4cute5tupleIJiiiiEEENS1_10collective13CollectiveMmaINS1_35MainloopSm100TmaUmmaWarpSpecializedILi12ELi2ELi4ENS5_IJNS4_1CILi1EEESB_SB_EEEEENS5_IJNSA_ILi128EEESE_NSA_ILi64EEEEEENS_12float_e5m2_tENS5_IJlSB_lEEESH_NS5_IJSB_llEEENS4_8TiledMMAINS4_8MMA_AtomIJNS4_10MMA_TraitsINS4_19SM100_MMA_F8F6F4_SSEJSH_SH_fSE_SE_NS4_17integral_constantINS4_4UMMA5MajorELSQ_0EEENSO_ISQ_LSQ_1EEENSO_INSP_7ScaleInELST_0EEESU_EEEEEENS4_6LayoutISC_NS5_IJNSA_ILi0EEESY_SY_EEEEENS5_IJNS4_10UnderscoreES11_S11_EEEEENS4_13SM90_TMA_LOADENS4_14ComposedLayoutINS4_7SwizzleILi2ELi4ELi3EEENS4_18smem_ptr_flag_bitsILi8EEENSX_INS5_IJNSA_ILi8EEESF_EEENS5_IJSF_SB_EEEEEEEvNS4_8identityES14_NS15_INS16_ILi3ELi4ELi3EEES19_NSX_INS5_IJSE_S1A_EEENS5_IJSB_SE_EEEEEEEvS1F_EENS_8epilogue10collective18CollectiveEpilogueINS1M_23Sm100TmaWarpSpecializedILi2ELi2ELi64ELb0ELb0EEEJSG_NS5_IJNSX_ISE_SB_EENSX_ISF_SB_EEEEESH_SI_SH_SI_NS1M_6fusion15FusionCallbacksIS1Q_NS1U_17LinearCombinationISH_fSH_fLNS_15FloatRoundStyleE2EEESG_S1T_JEEENS4_5SM1004TMEM4LOAD26SM100_TMEM_LOAD_32dp32b64xES14_S1E_NS4_39AutoVectorizingCopyWithAssumedAlignmentILi128EEENS4_14SM90_TMA_STOREES1E_S25_S25_EEEvvEEEEvNT_6ParamsE,"ax",@progbits
	.align	128
.text._ZN7cutlass13device_kernelINS_4gemm6kernel13GemmUniversalIN4cute5tupleIJiiiiEEENS1_10collective13CollectiveMmaINS1_35MainloopSm100TmaUmmaWarpSpecializedILi12ELi2ELi4ENS5_IJNS4_1CILi1EEESB_SB_EEEEENS5_IJNSA_ILi128EEESE_NSA_ILi64EEEEEENS_12float_e5m2_tENS5_IJlSB_lEEESH_NS5_IJSB_llEEENS4_8TiledMMAINS4_8MMA_AtomIJNS4_10MMA_TraitsINS4_19SM100_MMA_F8F6F4_SSEJSH_SH_fSE_SE_NS4_17integral_constantINS4_4UMMA5MajorELSQ_0EEENSO_ISQ_LSQ_1EEENSO_INSP_7ScaleInELST_0EEESU_EEEEEENS4_6LayoutISC_NS5_IJNSA_ILi0EEESY_SY_EEEEENS5_IJNS4_10UnderscoreES11_S11_EEEEENS4_13SM90_TMA_LOADENS4_14ComposedLayoutINS4_7SwizzleILi2ELi4ELi3EEENS4_18smem_ptr_flag_bitsILi8EEENSX_INS5_IJNSA_ILi8EEESF_EEENS5_IJSF_SB_EEEEEEEvNS4_8identityES14_NS15_INS16_ILi3ELi4ELi3EEES19_NSX_INS5_IJSE_S1A_EEENS5_IJSB_SE_EEEEEEEvS1F_EENS_8epilogue10collective18CollectiveEpilogueINS1M_23Sm100TmaWarpSpecializedILi2ELi2ELi64ELb0ELb0EEEJSG_NS5_IJNSX_ISE_SB_EENSX_ISF_SB_EEEEESH_SI_SH_SI_NS1M_6fusion15FusionCallbacksIS1Q_NS1U_17LinearCombinationISH_fSH_fLNS_15FloatRoundStyleE2EEESG_S1T_JEEENS4_5SM1004TMEM4LOAD26SM100_TMEM_LOAD_32dp32b64xES14_S1E_NS4_39AutoVectorizingCopyWithAssumedAlignmentILi128EEENS4_14SM90_TMA_STOREES1E_S25_S25_EEEvvEEEEvNT_6ParamsE:
        .type           _ZN7cutlass13device_kernelINS_4gemm6kernel13GemmUniversalIN4cute5tupleIJiiiiEEENS1_10collective13CollectiveMmaINS1_35MainloopSm100TmaUmmaWarpSpecializedILi12ELi2ELi4ENS5_IJNS4_1CILi1EEESB_SB_EEEEENS5_IJNSA_ILi128EEESE_NSA_ILi64EEEEEENS_12float_e5m2_tENS5_IJlSB_lEEESH_NS5_IJSB_llEEENS4_8TiledMMAINS4_8MMA_AtomIJNS4_10MMA_TraitsINS4_19SM100_MMA_F8F6F4_SSEJSH_SH_fSE_SE_NS4_17integral_constantINS4_4UMMA5MajorELSQ_0EEENSO_ISQ_LSQ_1EEENSO_INSP_7ScaleInELST_0EEESU_EEEEEENS4_6LayoutISC_NS5_IJNSA_ILi0EEESY_SY_EEEEENS5_IJNS4_10UnderscoreES11_S11_EEEEENS4_13SM90_TMA_LOADENS4_14ComposedLayoutINS4_7SwizzleILi2ELi4ELi3EEENS4_18smem_ptr_flag_bitsILi8EEENSX_INS5_IJNSA_ILi8EEESF_EEENS5_IJSF_SB_EEEEEEEvNS4_8identityES14_NS15_INS16_ILi3ELi4ELi3EEES19_NSX_INS5_IJSE_S1A_EEENS5_IJSB_SE_EEEEEEEvS1F_EENS_8epilogue10collective18CollectiveEpilogueINS1M_23Sm100TmaWarpSpecializedILi2ELi2ELi64ELb0ELb0EEEJSG_NS5_IJNSX_ISE_SB_EENSX_ISF_SB_EEEEESH_SI_SH_SI_NS1M_6fusion15FusionCallbacksIS1Q_NS1U_17LinearCombinationISH_fSH_fLNS_15FloatRoundStyleE2EEESG_S1T_JEEENS4_5SM1004TMEM4LOAD26SM100_TMEM_LOAD_32dp32b64xES14_S1E_NS4_39AutoVectorizingCopyWithAssumedAlignmentILi128EEENS4_14SM90_TMA_STOREES1E_S25_S25_EEEvvEEEEvNT_6ParamsE,@function
        .size           _ZN7cutlass13device_kernelINS_4gemm6kernel13GemmUniversalIN4cute5tupleIJiiiiEEENS1_10collective13CollectiveMmaINS1_35MainloopSm100TmaUmmaWarpSpecializedILi12ELi2ELi4ENS5_IJNS4_1CILi1EEESB_SB_EEEEENS5_IJNSA_ILi128EEESE_NSA_ILi64EEEEEENS_12float_e5m2_tENS5_IJlSB_lEEESH_NS5_IJSB_llEEENS4_8TiledMMAINS4_8MMA_AtomIJNS4_10MMA_TraitsINS4_19SM100_MMA_F8F6F4_SSEJSH_SH_fSE_SE_NS4_17integral_constantINS4_4UMMA5MajorELSQ_0EEENSO_ISQ_LSQ_1EEENSO_INSP_7ScaleInELST_0EEESU_EEEEEENS4_6LayoutISC_NS5_IJNSA_ILi0EEESY_SY_EEEEENS5_IJNS4_10UnderscoreES11_S11_EEEEENS4_13SM90_TMA_LOADENS4_14ComposedLayoutINS4_7SwizzleILi2ELi4ELi3EEENS4_18smem_ptr_flag_bitsILi8EEENSX_INS5_IJNSA_ILi8EEESF_EEENS5_IJSF_SB_EEEEEEEvNS4_8identityES14_NS15_INS16_ILi3ELi4ELi3EEES19_NSX_INS5_IJSE_S1A_EEENS5_IJSB_SE_EEEEEEEvS1F_EENS_8epilogue10collective18CollectiveEpilogueINS1M_23Sm100TmaWarpSpecializedILi2ELi2ELi64ELb0ELb0EEEJSG_NS5_IJNSX_ISE_SB_EENSX_ISF_SB_EEEEESH_SI_SH_SI_NS1M_6fusion15FusionCallbacksIS1Q_NS1U_17LinearCombinationISH_fSH_fLNS_15FloatRoundStyleE2EEESG_S1T_JEEENS4_5SM1004TMEM4LOAD26SM100_TMEM_LOAD_32dp32b64xES14_S1E_NS4_39AutoVectorizingCopyWithAssumedAlignmentILi128EEENS4_14SM90_TMA_STOREES1E_S25_S25_EEEvvEEEEvNT_6ParamsE,(.L_x_168 - _ZN7cutlass13device_kernelINS_4gemm6kernel13GemmUniversalIN4cute5tupleIJiiiiEEENS1_10collective13CollectiveMmaINS1_35MainloopSm100TmaUmmaWarpSpecializedILi12ELi2ELi4ENS5_IJNS4_1CILi1EEESB_SB_EEEEENS5_IJNSA_ILi128EEESE_NSA_ILi64EEEEEENS_12float_e5m2_tENS5_IJlSB_lEEESH_NS5_IJSB_llEEENS4_8TiledMMAINS4_8MMA_AtomIJNS4_10MMA_TraitsINS4_19SM100_MMA_F8F6F4_SSEJSH_SH_fSE_SE_NS4_17integral_constantINS4_4UMMA5MajorELSQ_0EEENSO_ISQ_LSQ_1EEENSO_INSP_7ScaleInELST_0EEESU_EEEEEENS4_6LayoutISC_NS5_IJNSA_ILi0EEESY_SY_EEEEENS5_IJNS4_10UnderscoreES11_S11_EEEEENS4_13SM90_TMA_LOADENS4_14ComposedLayoutINS4_7SwizzleILi2ELi4ELi3EEENS4_18smem_ptr_flag_bitsILi8EEENSX_INS5_IJNSA_ILi8EEESF_EEENS5_IJSF_SB_EEEEEEEvNS4_8identityES14_NS15_INS16_ILi3ELi4ELi3EEES19_NSX_INS5_IJSE_S1A_EEENS5_IJSB_SE_EEEEEEEvS1F_EENS_8epilogue10collective18CollectiveEpilogueINS1M_23Sm100TmaWarpSpecializedILi2ELi2ELi64ELb0ELb0EEEJSG_NS5_IJNSX_ISE_SB_EENSX_ISF_SB_EEEEESH_SI_SH_SI_NS1M_6fusion15FusionCallbacksIS1Q_NS1U_17LinearCombinationISH_fSH_fLNS_15FloatRoundStyleE2EEESG_S1T_JEEENS4_5SM1004TMEM4LOAD26SM100_TMEM_LOAD_32dp32b64xES14_S1E_NS4_39AutoVectorizingCopyWithAssumedAlignmentILi128EEENS4_14SM90_TMA_STOREES1E_S25_S25_EEEvvEEEEvNT_6ParamsE)
        .other          _ZN7cutlass13device_kernelINS_4gemm6kernel13GemmUniversalIN4cute5tupleIJiiiiEEENS1_10collective13CollectiveMmaINS1_35MainloopSm100TmaUmmaWarpSpecializedILi12ELi2ELi4ENS5_IJNS4_1CILi1EEESB_SB_EEEEENS5_IJNSA_ILi128EEESE_NSA_ILi64EEEEEENS_12float_e5m2_tENS5_IJlSB_lEEESH_NS5_IJSB_llEEENS4_8TiledMMAINS4_8MMA_AtomIJNS4_10MMA_TraitsINS4_19SM100_MMA_F8F6F4_SSEJSH_SH_fSE_SE_NS4_17integral_constantINS4_4UMMA5MajorELSQ_0EEENSO_ISQ_LSQ_1EEENSO_INSP_7ScaleInELST_0EEESU_EEEEEENS4_6LayoutISC_NS5_IJNSA_ILi0EEESY_SY_EEEEENS5_IJNS4_10UnderscoreES11_S11_EEEEENS4_13SM90_TMA_LOADENS4_14ComposedLayoutINS4_7SwizzleILi2ELi4ELi3EEENS4_18smem_ptr_flag_bitsILi8EEENSX_INS5_IJNSA_ILi8EEESF_EEENS5_IJSF_SB_EEEEEEEvNS4_8identityES14_NS15_INS16_ILi3ELi4ELi3EEES19_NSX_INS5_IJSE_S1A_EEENS5_IJSB_SE_EEEEEEEvS1F_EENS_8epilogue10collective18CollectiveEpilogueINS1M_23Sm100TmaWarpSpecializedILi2ELi2ELi64ELb0ELb0EEEJSG_NS5_IJNSX_ISE_SB_EENSX_ISF_SB_EEEEESH_SI_SH_SI_NS1M_6fusion15FusionCallbacksIS1Q_NS1U_17LinearCombinationISH_fSH_fLNS_15FloatRoundStyleE2EEESG_S1T_JEEENS4_5SM1004TMEM4LOAD26SM100_TMEM_LOAD_32dp32b64xES14_S1E_NS4_39AutoVectorizingCopyWithAssumedAlignmentILi128EEENS4_14SM90_TMA_STOREES1E_S25_S25_EEEvvEEEEvNT_6ParamsE,@"STO_CUDA_ENTRY STV_DEFAULT"
_ZN7cutlass13device_kernelINS_4gemm6kernel13GemmUniversalIN4cute5tupleIJiiiiEEENS1_10collective13CollectiveMmaINS1_35MainloopSm100TmaUmmaWarpSpecializedILi12ELi2ELi4ENS5_IJNS4_1CILi1EEESB_SB_EEEEENS5_IJNSA_ILi128EEESE_NSA_ILi64EEEEEENS_12float_e5m2_tENS5_IJlSB_lEEESH_NS5_IJSB_llEEENS4_8TiledMMAINS4_8MMA_AtomIJNS4_10MMA_TraitsINS4_19SM100_MMA_F8F6F4_SSEJSH_SH_fSE_SE_NS4_17integral_constantINS4_4UMMA5MajorELSQ_0EEENSO_ISQ_LSQ_1EEENSO_INSP_7ScaleInELST_0EEESU_EEEEEENS4_6LayoutISC_NS5_IJNSA_ILi0EEESY_SY_EEEEENS5_IJNS4_10UnderscoreES11_S11_EEEEENS4_13SM90_TMA_LOADENS4_14ComposedLayoutINS4_7SwizzleILi2ELi4ELi3EEENS4_18smem_ptr_flag_bitsILi8EEENSX_INS5_IJNSA_ILi8EEESF_EEENS5_IJSF_SB_EEEEEEEvNS4_8identityES14_NS15_INS16_ILi3ELi4ELi3EEES19_NSX_INS5_IJSE_S1A_EEENS5_IJSB_SE_EEEEEEEvS1F_EENS_8epilogue10collective18CollectiveEpilogueINS1M_23Sm100TmaWarpSpecializedILi2ELi2ELi64ELb0ELb0EEEJSG_NS5_IJNSX_ISE_SB_EENSX_ISF_SB_EEEEESH_SI_SH_SI_NS1M_6fusion15FusionCallbacksIS1Q_NS1U_17LinearCombinationISH_fSH_fLNS_15FloatRoundStyleE2EEESG_S1T_JEEENS4_5SM1004TMEM4LOAD26SM100_TMEM_LOAD_32dp32b64xES14_S1E_NS4_39AutoVectorizingCopyWithAssumedAlignmentILi128EEENS4_14SM90_TMA_STOREES1E_S25_S25_EEEvvEEEEvNT_6ParamsE:
[----:B------:R-:W1:Y:S01]  /*0000*/  LDC R1, c[0x0][0x37c] ;  /* 0x0000df00ff017b82 */ /* 0x000e620000000800 */
[----:B------:R-:W2:Y:S01]  /*0010*/  S2R R189, SR_TID.X ;  /* 0x0000000000bd7919 */ /* 0x000ea20000002100 */
[----:B------:R-:W3:Y:S01]  /*0020*/  LDCU.64 UR4, c[0x0][0x890] ;  /* 0x00011200ff0477ac */ /* 0x000ee20008000a00 */
[----:B------:R-:W-:Y:S02]  /*0030*/  PRMT R171, RZ, 0x7610, R171 ;  /* 0x00007610ffab7816 */ /* 0x000fe400000000ab */
[----:B------:R-:W-:Y:S01]  /*0040*/  ELECT P5, URZ, PT ;  /* 0x0000000000ff782f */ /* 0x000fe200038a0000 */
[----:B------:R-:W4:Y:S01]  /*0050*/  LDCU.64 UR46, c[0x0][0x358] ;  /* 0x00006b00ff2e77ac */ /* 0x000f220008000a00 */
[----:B---3--:R-:W-:-:S04]  /*0060*/  UISETP.NE.U32.AND UP0, UPT, UR4, URZ, UPT ;  /* 0x000000ff0400728c */ /* 0x008fc8000bf05070 */
[----:B------:R-:W-:Y:S01]  /*0070*/  UISETP.NE.AND.EX UP0, UPT, UR5, URZ, UPT, UP0 ;  /* 0x000000ff0500728c */ /* 0x000fe2000bf05300 */
[----:B--2---:R-:W-:-:S05]  /*0080*/  SHF.R.U32.HI R173, RZ, 0x5, R189 ;  /* 0x00000005ffad7819 */ /* 0x004fca00000116bd */
[----:B------:R-:W2:Y:S02]  /*0090*/  SHFL.IDX PT, R0, R173, RZ, 0x1f ;  /* 0x00001fffad007589 */ /* 0x000ea400000e0000 */
[----:B--2---:R-:W-:Y:S01]  /*00a0*/  R2UR UR8, R0 ;  /* 0x00000000000872ca */ /* 0x004fe200000e0000 */
[----:B-1--4-:R-:W-:-:S14]  /*00b0*/  BRA.U UP0, `(.L_x_0) ;  /* 0x00000001002c7547 */ /* 0x012fdc000b800000 */
[----:B------:R-:W1:Y:S02]  /*00c0*/  LDCU.64 UR6, c[0x0][0x888] ;  /* 0x00011100ff0677ac */ /* 0x000e640008000a00 */
[----:B-1----:R-:W-:-:S04]  /*00d0*/  UISETP.NE.U32.AND UP0, UPT, UR6, URZ, UPT ;  /* 0x000000ff0600728c */ /* 0x002fc8000bf05070 */
[----:B------:R-:W-:-:S09]  /*00e0*/  UISETP.NE.AND.EX UP0, UPT, UR7, URZ, UPT, UP0 ;  /* 0x000000ff0700728c */ /* 0x000fd2000bf05300 */
[----:B------:R-:W-:Y:S05]  /*00f0*/  BRA.U !UP0, `(.L_x_1) ;  /* 0x0000000108107547 */ /* 0x000fea000b800000 */
[----:B------:R-:W1:Y:S02]  /*0100*/  LDC.64 R2, c[0x0][0x888] ;  /* 0x00022200ff027b82 */ /* 0x000e640000000a00 */
[----:B-1----:R1:W5:Y:S01]  /*0110*/  LDG.E R81, desc[UR46][R2.64] ;  /* 0x0000002e02517981 */ /* 0x002362000c1e1900 */
[----:B------:R-:W-:Y:S01]  /*0120*/  HFMA2 R171, -RZ, RZ, 0, 5.9604644775390625e-08 ;  /* 0x00000001ffab7431 */ /* 0x000fe200000001ff */
[----:B------:R-:W-:Y:S05]  /*0130*/  BRA `(.L_x_0) ;  /* 0x00000000000c7947 */ /* 0x000fea0003800000 */
.L_x_1:
[----:B------:R-:W1:Y:S01]  /*0140*/  LDCU UR6, c[0x0][0x880] ;  /* 0x00011000ff0677ac */ /* 0x000e620008000800 */
[----:B------:R-:W-:Y:S01]  /*0150*/  HFMA2 R171, -RZ, RZ, 0, 5.9604644775390625e-08 ;  /* 0x00000001ffab7431 */ /* 0x000fe200000001ff */
[----:B-1----:R-:W-:-:S07]  /*0160*/  MOV R81, UR6 ;  /* 0x0000000600517c02 */ /* 0x002fce0008000f00 */
.L_x_0:
[----:B------:R-:W2:Y:S02]  /*0170*/  LDCU.64 UR6, c[0x0][0x8b0] ;  /* 0x00011600ff0677ac */ /* 0x000ea40008000a00 */
[----:B--2---:R-:W-:-:S04]  /*0180*/  UISETP.NE.U32.AND UP0, UPT, UR6, URZ, UPT ;  /* 0x000000ff0600728c */ /* 0x004fc8000bf05070 */
[----:B------:R-:W-:-:S09]  /*0190*/  UISETP.NE.AND.EX UP0, UPT, UR7, URZ, UPT, UP0 ;  /* 0x000000ff0700728c */ /* 0x000fd2000bf05300 */
[----:B------:R-:W-:Y:S05]  /*01a0*/  BRA.U UP0, `(.L_x_2) ;  /* 0x0000000100247547 */ /* 0x000fea000b800000 */
[----:B------:R-:W2:Y:S02]  /*01b0*/  LDCU.64 UR6, c[0x0][0x8a8] ;  /* 0x00011500ff0677ac */ /* 0x000ea40008000a00 */
[----:B--2---:R-:W-:-:S04]  /*01c0*/  UISETP.NE.U32.AND UP0, UPT, UR6, URZ, UPT ;  /* 0x000000ff0600728c */ /* 0x004fc8000bf05070 */
[----:B------:R-:W-:-:S09]  /*01d0*/  UISETP.NE.AND.EX UP0, UPT, UR7, URZ, UPT, UP0 ;  /* 0x000000ff0700728c */ /* 0x000fd2000bf05300 */
[----:B------:R-:W-:Y:S05]  /*01e0*/  BRA.U !UP0, `(.L_x_3) ;  /* 0x00000001080c7547 */ /* 0x000fea000b800000 */
[----:B------:R-:W2:Y:S02]  /*01f0*/  LDC.64 R78, c[0x0][0x8a8] ;  /* 0x00022a00ff4e7b82 */ /* 0x000ea40000000a00 */
[----:B--2---:R2:W5:Y:S01]  /*0200*/  LDG.E R78, desc[UR46][R78.64] ;  /* 0x0000002e4e4e7981 */ /* 0x004562000c1e1900 */
[----:B------:R-:W-:Y:S05]  /*0210*/  BRA `(.L_x_2) ;  /* 0x0000000000087947 */ /* 0x000fea0003800000 */
.L_x_3:
[----:B------:R-:W2:Y:S02]  /*0220*/  LDCU UR6, c[0x0][0x8a0] ;  /* 0x00011400ff0677ac */ /* 0x000ea40008000800 */
[----:B--2---:R-:W-:Y:S02]  /*0230*/  MOV R78, UR6 ;  /* 0x00000006004e7c02 */ /* 0x004fe40008000f00 */
.L_x_2:
[----:B------:R-:W-:Y:S01]  /*0240*/  IMAD.U32 R0, RZ, RZ, UR8 ;  /* 0x00000008ff007e24 */ /* 0x000fe2000f8e00ff */
[----:B------:R-:W-:Y:S04]  /*0250*/  BSSY.RECONVERGENT B0, `(.L_x_4) ;  /* 0x000000c000007945 */ /* 0x000fe80003800200 */
[C---:B------:R-:W-:Y:S02]  /*0260*/  ISETP.NE.OR P1, PT, R0.reuse, 0x1, !P5 ;  /* 0x000000010000780c */ /* 0x040fe40006f25670 */
[----:B------:R-:W-:-:S11]  /*0270*/  ISETP.NE.OR P0, PT, R0, 0x3, !P5 ;  /* 0x000000030000780c */ /* 0x000fd60006f05670 */
[----:B------:R-:W-:Y:S05]  /*0280*/  @P1 BRA `(.L_x_5) ;  /* 0x0000000000201947 */ /* 0x000fea0003800000 */
[----:B------:R-:W3:Y:S02]  /*0290*/  LDCU.64 UR6, c[0x0][0x348] ;  /* 0x00006900ff0677ac */ /* 0x000ee40008000a00 */
[----:B---3--:R-:W-:Y:S02]  /*02a0*/  UIADD3 UR10, UP1, UPT, UR6, 0x80, URZ ;  /* 0x00000080060a7890 */ /* 0x008fe4000ff3e0ff */
[----:B------:R-:W-:Y:S02]  /*02b0*/  UIADD3 UR6, UP0, UPT, UR6, 0x180, URZ ;  /* 0x0000018006067890 */ /* 0x000fe4000ff1e0ff */
[----:B------:R-:W-:Y:S02]  /*02c0*/  UIADD3.X UR11, UPT, UPT, URZ, UR7, URZ, UP1, !UPT ;  /* 0x00000007ff0b7290 */ /* 0x000fe40008ffe4ff */
[----:B------:R-:W-:-:S07]  /*02d0*/  UIADD3.X UR7, UPT, UPT, URZ, UR7, URZ, UP0, !UPT ;  /* 0x00000007ff077290 */ /* 0x000fce00087fe4ff */
[----:B------:R3:W-:Y:S02]  /*02e0*/  UTMACCTL.PF [UR10] ;  /* 0x000000000a0079b9 */ /* 0x0007e40008040000 */
[----:B------:R3:W-:Y:S02]  /*02f0*/  UTMACCTL.PF [UR6] ;  /* 0x00000000060079b9 */ /* 0x0007e40008040000 */
[----:B---3--:R-:W-:Y:S01]  /*0300*/  NOP ;  /* 0x0000000000007918 */ /* 0x008fe20000000000 */
.L_x_5:
[----:B------:R-:W-:Y:S05]  /*0310*/  BSYNC.RECONVERGENT B0 ;  /* 0x0000000000007941 */ /* 0x000fea0003800200 */
.L_x_4:
[----:B------:R-:W-:Y:S04]  /*0320*/  BSSY.RECONVERGENT B0, `(.L_x_6) ;  /* 0x000000a000007945 */ /* 0x000fe80003800200 */
        /* <DEDUP_REMOVED lines=9> */
.L_x_7:
[----:B------:R-:W-:Y:S05]  /*03c0*/  BSYNC.RECONVERGENT B0 ;  /* 0x0000000000007941 */ /* 0x000fea0003800200 */
.L_x_6:
[----:B------:R-:W3:Y:S01]  /*03d0*/  LDCU.64 UR6, c[0x0][0x888] ;  /* 0x00011100ff0677ac */ /* 0x000ee20008000a00 */
[----:B------:R-:W-:Y:S02]  /*03e0*/  UISETP.EQ.U32.AND UP1, UPT, UR4, URZ, UPT ;  /* 0x000000ff0400728c */ /* 0x000fe4000bf22070 */
[----:B------:R-:W-:Y:S02]  /*03f0*/  UPLOP3.LUT UP2, UPT, UPT, UPT, UPT, 0x80, 0x8 ;  /* 0x000000000008789c */ /* 0x000fe40003f4f070 */
[----:B---3--:R-:W-:-:S04]  /*0400*/  UISETP.NE.U32.AND UP0, UPT, UR6, URZ, UPT ;  /* 0x000000ff0600728c */ /* 0x008fc8000bf05070 */
[----:B------:R-:W-:-:S04]  /*0410*/  UISETP.NE.AND.EX UP0, UPT, UR7, URZ, UPT, UP0 ;  /* 0x000000ff0700728c */ /* 0x000fc8000bf05300 */
[----:B------:R-:W-:-:S04]  /*0420*/  UISETP.EQ.OR.EX UP3, UPT, UR5, URZ, !UP0, UP1 ;  /* 0x000000ff0500728c */ /* 0x000fc8000c762710 */
[----:B------:R-:W-:-:S05]  /*0430*/  UP2UR UR50, UPR, URZ, 0x8 ;  /* 0x00000008ff327883 */ /* 0x000fca0008000000 */
[----:B------:R-:W-:Y:S07]  /*0440*/  BRA.U !UP3, `(.L_x_8) ;  /* 0x000000010b207547 */ /* 0x000fee000b800000 */
[----:B------:R-:W-:Y:S01]  /*0450*/  UISETP.NE.U32.AND UP2, UPT, UR4, URZ, UPT ;  /* 0x000000ff0400728c */ /* 0x000fe2000bf45070 */
[----:B-----5:R-:W-:Y:S01]  /*0460*/  FSETP.NEU.AND P0, PT, R81, RZ, PT ;  /* 0x000000ff5100720b */ /* 0x020fe20003f0d000 */
[----:B------:R-:W-:Y:S02]  /*0470*/  USEL UR4, URZ, 0xffffffff, UP0 ;  /* 0xffffffffff047887 */ /* 0x000fe40008000000 */
[----:B------:R-:W-:-:S10]  /*0480*/  UISETP.NE.AND.EX UP2, UPT, UR5, URZ, UPT, UP2 ;  /* 0x000000ff0500728c */ /* 0x000fd4000bf45320 */
[----:B------:R-:W-:Y:S01]  /*0490*/  VOTEU.ANY UP1, P0 ;  /* 0x0000000000ff7886 */ /* 0x000fe20000020100 */
[----:B------:R-:W-:-:S04]  /*04a0*/  @!UP2 USEL UR4, URZ, 0xffffffff, UP1 ;  /* 0xffffffffff04a887 */ /* 0x000fc80008800000 */
[----:B------:R-:W-:-:S04]  /*04b0*/  ULOP3.LUT UR4, UR4, 0x1, URZ, 0xc0, !UPT ;  /* 0x0000000104047892 */ /* 0x000fc8000f8ec0ff */
[----:B------:R-:W-:-:S11]  /*04c0*/  UISETP.NE.U32.AND UP2, UPT, UR4, 0x1, UPT ;  /* 0x000000010400788c */ /* 0x000fd6000bf45070 */
.L_x_8:
[----:B-1----:R-:W1:Y:S01]  /*04d0*/  SHFL.IDX PT, R2, R173, RZ, 0x1f ;  /* 0x00001fffad027589 */ /* 0x002e6200000e0000 */
[----:B------:R-:W-:-:S04]  /*04e0*/  UISETP.NE.AND UP1, UPT, UR8, 0x2, UPT ;  /* 0x000000020800788c */ /* 0x000fc8000bf25270 */
[----:B------:R-:W-:Y:S01]  /*04f0*/  USEL UR6, URZ, 0x1, UP1 ;  /* 0x00000001ff067887 */ /* 0x000fe20008800000 */
[----:B-1----:R-:W-:-:S13]  /*0500*/  ISETP.NE.AND P0, PT, R2, RZ, PT ;  /* 0x000000ff0200720c */ /* 0x002fda0003f05270 */
[----:B------:R-:W-:Y:S05]  /*0510*/  @P0 BRA `(.L_x_9) ;  /* 0x0000000000940947 */ /* 0x000fea0003800000 */
[----:B------:R-:W-:Y:S01]  /*0520*/  ELECT P0, URZ, PT ;  /* 0x0000000000ff782f */ /* 0x000fe20003800000 */
[----:B------:R-:W-:-:S12]  /*0530*/  BSSY.RECONVERGENT B0, `(.L_x_9) ;  /* 0x0000023000007945 */ /* 0x000fd80003800200 */
[----:B------:R-:W-:Y:S05]  /*0540*/  @!P0 BRA `(.L_x_10) ;  /* 0x0000000000848947 */ /* 0x000fea0003800000 */
[----:B------:R-:W1:Y:S01]  /*0550*/  S2UR UR5, SR_CgaCtaId ;  /* 0x00000000000579c3 */ /* 0x000e620000008800 */
[----:B------:R-:W-:Y:S01]  /*0560*/  UMOV UR7, 0x400 ;  /* 0x0000040000077882 */ /* 0x000fe20000000000 */
[----:B------:R-:W-:Y:S02]  /*0570*/  UMOV UR4, 0x1 ;  /* 0x0000000100047882 */ /* 0x000fe40000000000 */
[----:B------:R-:W-:-:S04]  /*0580*/  UIADD3 UR10, UPT, UPT, -UR4, 0x100000, URZ ;  /* 0x00100000040a7890 */ /* 0x000fc8000fffe1ff */
[----:B------:R-:W-:Y:S02]  /*0590*/  USHF.L.U32 UR11, UR10, 0xb, URZ ;  /* 0x0000000b0a0b7899 */ /* 0x000fe400080006ff */
[----:B------:R-:W-:Y:S02]  /*05a0*/  USHF.L.U32 UR10, UR10, 0x1, URZ ;  /* 0x000000010a0a7899 */ /* 0x000fe400080006ff */
[----:B-1----:R-:W-:Y:S01]  /*05b0*/  ULEA UR5, UR5, UR7, 0x18 ;  /* 0x0000000705057291 */ /* 0x002fe2000f8ec0ff */
[----:B------:R-:W1:Y:S11]  /*05c0*/  FENCE.VIEW.ASYNC.S ;  /* 0x00000000000073c6 */ /* 0x000e760000000000 */
[----:B-1----:R1:W3:Y:S01]  /*05d0*/  SYNCS.EXCH.64 URZ, [UR5], UR10 ;  /* 0x0000000a05ff75b2 */ /* 0x0022e20008000100 */
[----:B------:R1:W4:Y:S01]  /*05e0*/  SYNCS.EXCH.64 URZ, [UR5+0x60], UR10 ;  /* 0x0000600a05ff75b2 */ /* 0x0003220008000100 */
[----:B------:R1:W1:Y:S01]  /*05f0*/  SYNCS.EXCH.64 URZ, [UR5+0x8], UR10 ;  /* 0x0000080a05ff75b2 */ /* 0x0002620008000100 */
        /* <DEDUP_REMOVED lines=21> */
[----:B---3--:R-:W-:Y:S01]  /*0750*/  NOP ;  /* 0x0000000000007918 */ /* 0x008fe20000000000 */
.L_x_10:
[----:B-1----:R-:W-:Y:S05]  /*0760*/  BSYNC.RECONVERGENT B0 ;  /* 0x0000000000007941 */ /* 0x002fea0003800200 */
.L_x_9:
[----:B------:R-:W1:Y:S01]  /*0770*/  SHFL.IDX PT, R2, R173, RZ, 0x1f ;  /* 0x00001fffad027589 */ /* 0x000e6200000e0000 */
[----:B------:R-:W-:Y:S01]  /*0780*/  NOP ;  /* 0x0000000000007918 */ /* 0x000fe20000000000 */
[----:B-1----:R-:W-:-:S13]  /*0790*/  ISETP.NE.AND P0, PT, R2, 0x1, PT ;  /* 0x000000010200780c */ /* 0x002fda0003f05270 */
[----:B------:R-:W-:Y:S05]  /*07a0*/  @P0 BRA `(.L_x_11) ;  /* 0x0000000000480947 */ /* 0x000fea0003800000 */
[----:B------:R-:W1:Y:S01]  /*07b0*/  S2UR UR7, SR_CgaCtaId ;  /* 0x00000000000779c3 */ /* 0x000e620000008800 */
[----:B------:R-:W-:Y:S01]  /*07c0*/  UMOV UR9, 0x400 ;  /* 0x0000040000097882 */ /* 0x000fe20000000000 */
[----:B------:R-:W-:Y:S01]  /*07d0*/  UMOV UR5, 0x20 ;  /* 0x0000002000057882 */ /* 0x000fe20000000000 */
[----:B------:R-:W-:Y:S01]  /*07e0*/  UMOV UR4, 0x80 ;  /* 0x0000008000047882 */ /* 0x000fe20000000000 */
[----:B------:R-:W-:-:S04]  /*07f0*/  UIADD3 UR10, UPT, UPT, -UR5, 0x100000, URZ ;  /* 0x00100000050a7890 */ /* 0x000fc8000fffe1ff */
[----:B------:R-:W-:Y:S02]  /*0800*/  USHF.L.U32 UR11, UR10, 0xb, URZ ;  /* 0x0000000b0a0b7899 */ /* 0x000fe400080006ff */
[----:B------:R-:W-:Y:S02]  /*0810*/  USHF.L.U32 UR10, UR10, 0x1, URZ ;  /* 0x000000010a0a7899 */ /* 0x000fe400080006ff */
[----:B------:R-:W-:-:S04]  /*0820*/  UIADD3 UR4, UPT, UPT, -UR4, 0x100000, URZ ;  /* 0x0010000004047890 */ /* 0x000fc8000fffe1ff */
[----:B------:R-:W-:Y:S02]  /*0830*/  USHF.L.U32 UR5, UR4, 0xb, URZ ;  /* 0x0000000b04057899 */ /* 0x000fe400080006ff */
[----:B------:R-:W-:Y:S01]  /*0840*/  USHF.L.U32 UR4, UR4, 0x1, URZ ;  /* 0x0000000104047899 */ /* 0x000fe200080006ff */
[----:B------:R-:W-:Y:S01]  /*0850*/  ELECT P0, URZ, PT ;  /* 0x0000000000ff782f */ /* 0x000fe20003800000 */
[----:B-1----:R-:W-:Y:S01]  /*0860*/  ULEA UR7, UR7, UR9, 0x18 ;  /* 0x0000000907077291 */ /* 0x002fe2000f8ec0ff */
[----:B------:R-:W1:Y:S11]  /*0870*/  FENCE.VIEW.ASYNC.S ;  /* 0x00000000000073c6 */ /* 0x000e760000000000 */
[----:B-1----:R1:W3:Y:S01]  /*0880*/  SYNCS.EXCH.64 URZ, [UR7+0xc0], UR10 ;  /* 0x0000c00a07ff75b2 */ /* 0x0022e20008000100 */
[----:B------:R1:W1:Y:S01]  /*0890*/  SYNCS.EXCH.64 URZ, [UR7+0xd0], UR4 ;  /* 0x0000d00407ff75b2 */ /* 0x0002620008000100 */
[----:B------:R1:W1:Y:S01]  /*08a0*/  SYNCS.EXCH.64 URZ, [UR7+0xc8], UR10 ;  /* 0x0000c80a07ff75b2 */ /* 0x0002620008000100 */
[----:B------:R1:W1:Y:S01]  /*08b0*/  SYNCS.EXCH.64 URZ, [UR7+0xd8], UR4 ;  /* 0x0000d80407ff75b2 */ /* 0x0002620008000100 */
[----:B------:R-:W-:Y:S01]  /*08c0*/  NOP ;  /* 0x0000000000007918 */ /* 0x000fe20000000000 */
.L_x_11:
[----:B------:R-:W2:Y:S01]  /*08d0*/  SHFL.IDX PT, R2, R173, RZ, 0x1f ;  /* 0x00001fffad027589 */ /* 0x000ea200000e0000 */
[----:B------:R-:W-:Y:S01]  /*08e0*/  NOP ;  /* 0x0000000000007918 */ /* 0x000fe20000000000 */
[----:B--2---:R-:W-:-:S13]  /*08f0*/  ISETP.NE.AND P0, PT, R2, 0x3, PT ;  /* 0x000000030200780c */ /* 0x004fda0003f05270 */
[----:B------:R-:W-:Y:S05]  /*0900*/  @P0 BRA `(.L_x_12) ;  /* 0x0000000000300947 */ /* 0x000fea0003800000 */
[----:B-1----:R-:W1:Y:S01]  /*0910*/  S2UR UR5, SR_CgaCtaId ;  /* 0x00000000000579c3 */ /* 0x002e620000008800 */
[----:B------:R-:W-:Y:S01]  /*0920*/  UMOV UR7, 0x400 ;  /* 0x0000040000077882 */ /* 0x000fe20000000000 */
[----:B------:R-:W-:Y:S01]  /*0930*/  UMOV UR4, 0x20 ;  /* 0x0000002000047882 */ /* 0x000fe20000000000 */
[----:B------:R-:W-:Y:S01]  /*0940*/  ELECT P0, URZ, PT ;  /* 0x0000000000ff782f */ /* 0x000fe20003800000 */
[----:B------:R-:W-:-:S04]  /*0950*/  UIADD3 UR10, UPT, UPT, -UR4, 0x100000, URZ ;  /* 0x00100000040a7890 */ /* 0x000fc8000fffe1ff */
[----:B------:R-:W-:Y:S02]  /*0960*/  USHF.L.U32 UR11, UR10, 0xb, URZ ;  /* 0x0000000b0a0b7899 */ /* 0x000fe400080006ff */
[----:B------:R-:W-:Y:S02]  /*0970*/  USHF.L.U32 UR10, UR10, 0x1, URZ ;  /* 0x000000010a0a7899 */ /* 0x000fe400080006ff */
[----:B-1----:R-:W-:Y:S01]  /*0980*/  ULEA UR5, UR5, UR7, 0x18 ;  /* 0x0000000705057291 */ /* 0x002fe2000f8ec0ff */
[----:B------:R-:W1:Y:S11]  /*0990*/  FENCE.VIEW.ASYNC.S ;  /* 0x00000000000073c6 */ /* 0x000e760000000000 */
[----:B-1----:R2:W1:Y:S01]  /*09a0*/  SYNCS.EXCH.64 URZ, [UR5+0xe0], UR10 ;  /* 0x0000e00a05ff75b2 */ /* 0x0024620008000100 */
[----:B------:R2:W1:Y:S02]  /*09b0*/  SYNCS.EXCH.64 URZ, [UR5+0xe8], UR10 ;  /* 0x0000e80a05ff75b2 */ /* 0x0004640008000100 */
[----:B--2---:R-:W-:Y:S01]  /*09c0*/  NOP ;  /* 0x0000000000007918 */ /* 0x004fe20000000000 */
.L_x_12:
[----:B------:R-:W2:Y:S01]  /*09d0*/  SHFL.IDX PT, R2, R173, RZ, 0x1f ;  /* 0x00001fffad027589 */ /* 0x000ea200000e0000 */
[----:B------:R-:W-:Y:S01]  /*09e0*/  NOP ;  /* 0x0000000000007918 */ /* 0x000fe20000000000 */
[----:B--2---:R-:W-:-:S13]  /*09f0*/  ISETP.NE.AND P0, PT, R2, 0x4, PT ;  /* 0x000000040200780c */ /* 0x004fda0003f05270 */
[----:B------:R-:W-:Y:S05]  /*0a00*/  @P0 BRA `(.L_x_13) ;  /* 0x00000000004c0947 */ /* 0x000fea0003800000 */
[----:B-1----:R-:W1:Y:S01]  /*0a10*/  S2UR UR5, SR_CgaCtaId ;  /* 0x00000000000579c3 */ /* 0x002e620000008800 */
[----:B------:R-:W-:Y:S01]  /*0a20*/  UMOV UR9, 0x100 ;  /* 0x0000010000097882 */ /* 0x000fe20000000000 */
[----:B------:R-:W-:Y:S01]  /*0a30*/  UMOV UR7, 0x400 ;  /* 0x0000040000077882 */ /* 0x000fe20000000000 */
[----:B------:R-:W-:Y:S01]  /*0a40*/  USEL UR9, UR9, 0xe0, UP2 ;  /* 0x000000e009097887 */ /* 0x000fe20009000000 */
[----:B------:R-:W-:Y:S01]  /*0a50*/  UMOV UR4, 0x1 ;  /* 0x0000000100047882 */ /* 0x000fe20000000000 */
[----:B------:R-:W-:Y:S01]  /*0a60*/  ELECT P0, URZ, PT ;  /* 0x0000000000ff782f */ /* 0x000fe20003800000 */
[----:B------:R-:W-:-:S04]  /*0a70*/  UIADD3 UR10, UPT, UPT, -UR4, 0x100000, URZ ;  /* 0x00100000040a7890 */ /* 0x000fc8000fffe1ff */
[----:B------:R-:W-:Y:S02]  /*0a80*/  USHF.L.U32 UR11, UR10, 0xb, URZ ;  /* 0x0000000b0a0b7899 */ /* 0x000fe400080006ff */
[----:B------:R-:W-:Y:S02]  /*0a90*/  USHF.L.U32 UR10, UR10, 0x1, URZ ;  /* 0x000000010a0a7899 */ /* 0x000fe400080006ff */
[----:B------:R-:W-:-:S04]  /*0aa0*/  UIADD3 UR12, UPT, UPT, -UR9, 0x100000, URZ ;  /* 0x00100000090c7890 */ /* 0x000fc8000fffe1ff */
[----:B------:R-:W-:Y:S02]  /*0ab0*/  USHF.L.U32 UR13, UR12, 0xb, URZ ;  /* 0x0000000b0c0d7899 */ /* 0x000fe400080006ff */
[----:B------:R-:W-:Y:S02]  /*0ac0*/  USHF.L.U32 UR12, UR12, 0x1, URZ ;  /* 0x000000010c0c7899 */ /* 0x000fe400080006ff */
[----:B-1----:R-:W-:Y:S01]  /*0ad0*/  ULEA UR5, UR5, UR7, 0x18 ;  /* 0x0000000705057291 */ /* 0x002fe2000f8ec0ff */
[----:B------:R-:W1:Y:S11]  /*0ae0*/  FENCE.VIEW.ASYNC.S ;  /* 0x00000000000073c6 */ /* 0x000e760000000000 */
[----:B-1----:R2:W1:Y:S01]  /*0af0*/  SYNCS.EXCH.64 URZ, [UR5+0xf0], UR10 ;  /* 0x0000f00a05ff75b2 */ /* 0x0024620008000100 */
[----:B------:R2:W1:Y:S01]  /*0b00*/  SYNCS.EXCH.64 URZ, [UR5+0x100], UR12 ;  /* 0x0001000c05ff75b2 */ /* 0x0004620008000100 */
[----:B------:R2:W1:Y:S01]  /*0b10*/  SYNCS.EXCH.64 URZ, [UR5+0xf8], UR10 ;  /* 0x0000f80a05ff75b2 */ /* 0x0004620008000100 */
[----:B------:R2:W1:Y:S02]  /*0b20*/  SYNCS.EXCH.64 URZ, [UR5+0x108], UR12 ;  /* 0x0001080c05ff75b2 */ /* 0x0004640008000100 */
[----:B--2---:R-:W-:Y:S01]  /*0b30*/  NOP ;  /* 0x0000000000007918 */ /* 0x004fe20000000000 */
.L_x_13:
[----:B------:R-:W2:Y:S01]  /*0b40*/  SHFL.IDX PT, R2, R173, RZ, 0x1f ;  /* 0x00001fffad027589 */ /* 0x000ea200000e0000 */
[----:B------:R-:W-:Y:S01]  /*0b50*/  NOP ;  /* 0x0000000000007918 */ /* 0x000fe20000000000 */
[----:B--2---:R-:W-:-:S13]  /*0b60*/  ISETP.NE.AND P0, PT, R2, 0x5, PT ;  /* 0x000000050200780c */ /* 0x004fda0003f05270 */
[----:B------:R-:W-:Y:S05]  /*0b70*/  @P0 BRA `(.L_x_14) ;  /* 0x0000000000580947 */ /* 0x000fea0003800000 */
[----:B-1----:R-:W1:Y:S01]  /*0b80*/  S2UR UR7, SR_CgaCtaId ;  /* 0x00000000000779c3 */ /* 0x002e620000008800 */
        /* <DEDUP_REMOVED lines=12> */
[----:B-1----:R2:W1:Y:S01]  /*0c50*/  SYNCS.EXCH.64 URZ, [UR7+0x110], UR10 ;  /* 0x0001100a07ff75b2 */ /* 0x0024620008000100 */
[----:B------:R2:W1:Y:S01]  /*0c60*/  SYNCS.EXCH.64 URZ, [UR7+0x130], UR4 ;  /* 0x0001300407ff75b2 */ /* 0x0004620008000100 */
[----:B------:R2:W1:Y:S01]  /*0c70*/  SYNCS.EXCH.64 URZ, [UR7+0x118], UR10 ;  /* 0x0001180a07ff75b2 */ /* 0x0004620008000100 */
[----:B------:R2:W1:Y:S01]  /*0c80*/  SYNCS.EXCH.64 URZ, [UR7+0x138], UR4 ;  /* 0x0001380407ff75b2 */ /* 0x0004620008000100 */
[----:B------:R2:W1:Y:S01]  /*0c90*/  SYNCS.EXCH.64 URZ, [UR7+0x120], UR10 ;  /* 0x0001200a07ff75b2 */ /* 0x0004620008000100 */
[----:B------:R2:W1:Y:S01]  /*0ca0*/  SYNCS.EXCH.64 URZ, [UR7+0x140], UR4 ;  /* 0x0001400407ff75b2 */ /* 0x0004620008000100 */
[----:B------:R2:W1:Y:S01]  /*0cb0*/  SYNCS.EXCH.64 URZ, [UR7+0x128], UR10 ;  /* 0x0001280a07ff75b2 */ /* 0x0004620008000100 */
[----:B------:R2:W1:Y:S02]  /*0cc0*/  SYNCS.EXCH.64 URZ, [UR7+0x148], UR4 ;  /* 0x0001480407ff75b2 */ /* 0x0004640008000100 */
[----:B--2---:R-:W-:Y:S01]  /*0cd0*/  NOP ;  /* 0x0000000000007918 */ /* 0x004fe20000000000 */
.L_x_14:
        /* <DEDUP_REMOVED lines=18> */
.L_x_15:
[----:B-1----:R-:W1:Y:S01]  /*0e00*/  S2UR UR5, SR_CTAID.X ;  /* 0x00000000000579c3 */ /* 0x002e620000002500 */
[----:B------:R-:W-:-:S05]  /*0e10*/  CS2R.32 R170, SR_CgaSize ;  /* 0x0000000000aa7805 */ /* 0x000fca0000008a00 */
[----:B------:R-:W-:-:S05]  /*0e20*/  IMAD R170, R170, -0xa0, RZ ;  /* 0xffffff60aaaa7824 */ /* 0x000fca00078e02ff */
[----:B------:R-:W-:-:S14]  /*0e30*/  R2UR UR9, R170 ;  /* 0x00000000aa0972ca */ /* 0x000fdc00000e0000 */
[----:B------:R-:W2:Y:S01]  /*0e40*/  LDCU UR9, c[0x0][UR9+0x2b0] ;  /* 0x00005600090977ac */ /* 0x000ea20008000800 */
[----:B------:R-:W-:Y:S01]  /*0e50*/  NOP ;  /* 0x0000000000007918 */ /* 0x000fe20000000000 */
[----:B------:R-:W-:-:S05]  /*0e60*/  CS2R.32 R170, SR_CgaSize ;  /* 0x0000000000aa7805 */ /* 0x000fca0000008a00 */
[----:B------:R-:W-:-:S05]  /*0e70*/  IMAD R170, R170, -0xa0, RZ ;  /* 0xffffff60aaaa7824 */ /* 0x000fca00078e02ff */
[----:B------:R-:W-:-:S14]  /*0e80*/  R2UR UR7, R170 ;  /* 0x00000000aa0772ca */ /* 0x000fdc00000e0000 */
[----:B------:R-:W3:Y:S01]  /*0e90*/  LDCU UR7, c[0x0][UR7+0x2b4] ;  /* 0x00005680070777ac */ /* 0x000ee20008000800 */
[----:B------:R-:W4:Y:S08]  /*0ea0*/  S2UR UR4, SR_CTAID.Y ;  /* 0x00000000000479c3 */ /* 0x000f300000002600 */
[----:B------:R-:W3:Y:S01]  /*0eb0*/  LDC R9, c[0x0][0xb24] ;  /* 0x0002c900ff097b82 */ /* 0x000ee20000000800 */
[----:B-1----:R-:W-:-:S02]  /*0ec0*/  I2FP.F32.U32 R5, UR5 ;  /* 0x0000000500057c45 */ /* 0x002fc40008201000 */
[----:B------:R-:W-:-:S05]  /*0ed0*/  CS2R.32 R3, SR_CgaSize ;  /* 0x0000000000037805 */ /* 0x000fca0000008a00 */
[----:B------:R-:W-:-:S06]  /*0ee0*/  IMAD R3, R3, -0xa0, RZ ;  /* 0xffffff6003037824 */ /* 0x000fcc00078e02ff */
[----:B------:R-:W1:Y:S01]  /*0ef0*/  LDC R3, c[0x0][R3+0x2a0] ;  /* 0x0000a80003037b82 */ /* 0x000e620000000800 */
[----:B------:R-:W-:Y:S01]  /*0f00*/  MOV R21, UR5 ;  /* 0x0000000500157c02 */ /* 0x000fe20008000f00 */
[----:B--2---:R-:W-:Y:S01]  /*0f10*/  FMUL R5, R5, UR9 ;  /* 0x0000000905057c20 */ /* 0x004fe20008400000 */
[----:B----4-:R-:W-:Y:S02]  /*0f20*/  I2FP.F32.U32 R4, UR4 ;  /* 0x0000000400047c45 */ /* 0x010fe40008201000 */
[----:B------:R-:W-:-:S05]  /*0f30*/  CS2R.32 R2, SR_CgaSize ;  /* 0x0000000000027805 */ /* 0x000fca0000008a00 */
[----:B------:R-:W-:-:S06]  /*0f40*/  IMAD R2, R2, -0xa0, RZ ;  /* 0xffffff6002027824 */ /* 0x000fcc00078e02ff */
[----:B------:R-:W2:Y:S01]  /*0f50*/  LDC R2, c[0x0][R2+0x2a4] ;  /* 0x0000a90002027b82 */ /* 0x000ea20000000800 */
[----:B------:R-:W4:Y:S01]  /*0f60*/  F2I.U32.TRUNC.NTZ R170, R5 ;  /* 0x0000000500aa7305 */ /* 0x000f22000020f000 */
[----:B------:R-:W-:Y:S01]  /*0f70*/  MOV R20, UR4 ;  /* 0x0000000400147c02 */ /* 0x000fe20008000f00 */
[----:B---3--:R-:W-:-:S05]  /*0f80*/  FMUL R4, R4, UR7 ;  /* 0x0000000704047c20 */ /* 0x008fca0008400000 */
[----:B------:R-:W-:Y:S01]  /*0f90*/  BAR.SYNC.DEFER_BLOCKING 0x0 ;  /* 0x0000000000007b1d */ /* 0x000fe20000010000 */
[----:B------:R-:W-:-:S05]  /*0fa0*/  ISETP.GE.AND P0, PT, R9, 0x1, PT ;  /* 0x000000010900780c */ /* 0x000fca0003f06270 */
[----:B------:R-:W3:Y:S02]  /*0fb0*/  F2I.U32.TRUNC.NTZ R147, R4 ;  /* 0x0000000400937305 */ /* 0x000ee4000020f000 */
[----:B------:R-:W2:Y:S01]  /*0fc0*/  S2UR UR36, SR_CTAID.Z ;  /* 0x00000000002479c3 */ /* 0x000ea20000002700 */
[----:B----4-:R-:W-:-:S05]  /*0fd0*/  IADD3 R170, PT, PT, -R170, RZ, RZ ;  /* 0x000000ffaaaa7210 */ /* 0x010fca0007ffe1ff */
[----:B-1----:R-:W-:Y:S01]  /*0fe0*/  IMAD R170, R3, R170, UR5 ;  /* 0x0000000503aa7e24 */ /* 0x002fe2000f8e02aa */
[----:B---3--:R-:W-:-:S05]  /*0ff0*/  IADD3 R147, PT, PT, -R147, RZ, RZ ;  /* 0x000000ff93937210 */ /* 0x008fca0007ffe1ff */
[----:B--2---:R-:W-:Y:S01]  /*1000*/  IMAD R147, R2, R147, UR4 ;  /* 0x0000000402937e24 */ /* 0x004fe2000f8e0293 */
[----:B------:R-:W-:Y:S06]  /*1010*/  @!P0 BRA `(.L_x_16) ;  /* 0x0000000000b88947 */ /* 0x000fec0003800000 */
[----:B------:R-:W1:Y:S01]  /*1020*/  LDC.64 R4, c[0x0][0xb18] ;  /* 0x0002c600ff047b82 */ /* 0x000e620000000a00 */
[----:B------:R-:W-:-:S07]  /*1030*/  ISETP.NE.AND P0, PT, R9, 0x1, PT ;  /* 0x000000010900780c */ /* 0x000fce0003f05270 */
[----:B------:R-:W2:Y:S08]  /*1040*/  LDC R10, c[0x0][0xb0c] ;  /* 0x0002c300ff0a7b82 */ /* 0x000eb00000000800 */
[----:B------:R-:W3:Y:S08]  /*1050*/  LDC R11, c[0x0][0x370] ;  /* 0x0000dc00ff0b7b82 */ /* 0x000ef00000000800 */
[----:B------:R-:W4:Y:S01]  /*1060*/  LDC R12, c[0x0][0x374] ;  /* 0x0000dd00ff0c7b82 */ /* 0x000f220000000800 */
[----:B-1----:R-:W-:-:S07]  /*1070*/  ISETP.NE.AND P1, PT, R4, 0x1, PT ;  /* 0x000000010400780c */ /* 0x002fce0003f25270 */
[----:B------:R-:W3:Y:S01]  /*1080*/  LDC.64 R6, c[0x0][0xb10] ;  /* 0x0002c400ff067b82 */ /* 0x000ee20000000a00 */
[----:B--2---:R-:W-:-:S07]  /*1090*/  ISETP.NE.AND P2, PT, R10, 0x1, PT ;  /* 0x000000010a00780c */ /* 0x004fce0003f45270 */
[----:B------:R-:W1:Y:S08]  /*10a0*/  LDC R8, c[0x0][0xb20] ;  /* 0x0002c800ff087b82 */ /* 0x000e700000000800 */
[----:B------:R-:W2:Y:S01]  /*10b0*/  LDC.64 R2, c[0x0][0xb28] ;  /* 0x0002ca00ff027b82 */ /* 0x000ea20000000a00 */
[----:B----4-:R-:W-:-:S04]  /*10c0*/  IMAD.HI.U32 R13, R12, R5, RZ ;  /* 0x000000050c0d7227 */ /* 0x010fc800078e00ff */
[----:B------:R-:W-:-:S04]  /*10d0*/  IMAD.HI.U32 R5, R20, R5, RZ ;  /* 0x0000000514057227 */ /* 0x000fc800078e00ff */
[----:B---3--:R-:W-:-:S04]  /*10e0*/  IMAD.HI.U32 R14, R11, R6, RZ ;  /* 0x000000060b0e7227 */ /* 0x008fc800078e00ff */
[C---:B------:R-:W-:Y:S01]  /*10f0*/  IMAD.HI.U32 R16, R21.reuse, R6, RZ ;  /* 0x0000000615107227 */ /* 0x040fe200078e00ff */
[-C--:B------:R-:W-:Y:S02]  /*1100*/  @P2 SHF.R.U32.HI R11, RZ, R7.reuse, R14 ;  /* 0x00000007ff0b2219 */ /* 0x080fe4000001160e */
[-C--:B-1----:R-:W-:Y:S02]  /*1110*/  @P1 SHF.R.U32.HI R12, RZ, R8.reuse, R13 ;  /* 0x00000008ff0c1219 */ /* 0x082fe4000001160d */
[----:B------:R-:W-:Y:S02]  /*1120*/  SHF.R.U32.HI R5, RZ, R8, R5 ;  /* 0x00000008ff057219 */ /* 0x000fe40000011605 */
[----:B------:R-:W-:Y:S02]  /*1130*/  SHF.R.U32.HI R16, RZ, R7, R16 ;  /* 0x00000007ff107219 */ /* 0x000fe40000011610 */
[----:B------:R-:W-:Y:S01]  /*1140*/  SEL R5, R20, R5, !P1 ;  /* 0x0000000514057207 */ /* 0x000fe20004800000 */
[----:B--2---:R-:W-:Y:S01]  /*1150*/  IMAD.HI.U32 R14, R12, R2, RZ ;  /* 0x000000020c0e7227 */ /* 0x004fe200078e00ff */
[----:B------:R-:W-:-:S02]  /*1160*/  SEL R7, R21, R16, !P2 ;  /* 0x0000001015077207 */ /* 0x000fc40005000000 */
[----:B------:R-:W-:Y:S01]  /*1170*/  IADD3 R13, PT, PT, -R5, RZ, RZ ;  /* 0x000000ff050d7210 */ /* 0x000fe20007ffe1ff */
[----:B------:R-:W-:Y:S01]  /*1180*/  IMAD.HI.U32 R6, R11, R2, RZ ;  /* 0x000000020b067227 */ /* 0x000fe200078e00ff */
[----:B------:R-:W-:-:S03]  /*1190*/  @P0 SHF.R.U32.HI R12, RZ, R3, R14 ;  /* 0x00000003ff0c0219 */ /* 0x000fc6000001160e */
[----:B------:R-:W-:Y:S01]  /*11a0*/  IMAD R13, R4, R13, R20 ;  /* 0x0000000d040d7224 */ /* 0x000fe200078e0214 */
[----:B------:R-:W-:Y:S01]  /*11b0*/  @P0 SHF.R.U32.HI R11, RZ, R3, R6 ;  /* 0x00000003ff0b0219 */ /* 0x000fe20000011606 */
[----:B------:R-:W-:-:S04]  /*11c0*/  IMAD R12, R12, R9, RZ ;  /* 0x000000090c0c7224 */ /* 0x000fc800078e02ff */
[----:B------:R-:W-:Y:S01]  /*11d0*/  IMAD R6, R11, R9, RZ ;  /* 0x000000090b067224 */ /* 0x000fe200078e02ff */
[----:B------:R-:W-:-:S04]  /*11e0*/  ISETP.GE.AND P1, PT, R5, R12, PT ;  /* 0x0000000c0500720c */ /* 0x000fc80003f26270 */
[----:B------:R-:W-:Y:S01]  /*11f0*/  ISETP.GE.OR P1, PT, R7, R6, P1 ;  /* 0x000000060700720c */ /* 0x000fe20000f26670 */
[----:B------:R-:W-:-:S05]  /*1200*/  IMAD.HI.U32 R6, R5, R2, RZ ;  /* 0x0000000205067227 */ /* 0x000fca00078e00ff */
[----:B------:R-:W-:-:S04]  /*1210*/  SHF.R.U32.HI R6, RZ, R3, R6 ;  /* 0x00000003ff067219 */ /* 0x000fc80000011606 */
[----:B------:R-:W-:-:S03]  /*1220*/  SEL R6, R5, R6, !P0 ;  /* 0x0000000605067207 */ /* 0x000fc60004000000 */
[----:B------:R-:W-:Y:S01]  /*1230*/  @!P1 IMAD.HI.U32 R8, R7, R2, RZ ;  /* 0x0000000207089227 */ /* 0x000fe200078e00ff */
[----:B------:R-:W-:-:S04]  /*1240*/  IADD3 R2, PT, PT, -R6, RZ, RZ ;  /* 0x000000ff06027210 */ /* 0x000fc80007ffe1ff */
[----:B------:R-:W-:Y:S01]  /*1250*/  @!P1 SHF.R.U32.HI R8, RZ, R3, R8 ;  /* 0x00000003ff089219 */ /* 0x000fe20000011608 */
[----:B------:R-:W-:-:S03]  /*1260*/  IMAD R2, R9, R2, R5 ;  /* 0x0000000209027224 */ /* 0x000fc600078e0205 */
[----:B------:R-:W-:-:S05]  /*1270*/  @!P1 SEL R3, R7, R8, !P0 ;  /* 0x0000000807039207 */ /* 0x000fca0004000000 */
[--C-:B------:R-:W-:Y:S02]  /*1280*/  @!P1 IMAD.IADD R6, R6, 0x1, -R3.reuse ;  /* 0x0000000106069824 */ /* 0x100fe400078e0a03 */
[----:B------:R-:W-:Y:S01]  /*1290*/  @!P1 IMAD R3, R2, R11, R3 ;  /* 0x0000000b02039224 */ /* 0x000fe200078e0203 */
[----:B------:R-:W-:Y:S01]  /*12a0*/  IADD3 R2, PT, PT, -R7, RZ, RZ ;  /* 0x000000ff07027210 */ /* 0x000fe20007ffe1ff */
[----:B------:R-:W-:Y:S02]  /*12b0*/  @!P1 IMAD R5, R6, R9, R7 ;  /* 0x0000000906059224 */ /* 0x000fe400078e0207 */
[----:B------:R-:W-:Y:S02]  /*12c0*/  @!P1 IMAD.MOV.U32 R7, RZ, RZ, R3 ;  /* 0x000000ffff079224 */ /* 0x000fe400078e0003 */
[----:B------:R-:W-:Y:S02]  /*12d0*/  IMAD R2, R10, R2, R21 ;  /* 0x000000020a027224 */ /* 0x000fe400078e0215 */
[----:B------:R-:W-:-:S02]  /*12e0*/  IMAD R20, R5, R4, R13 ;  /* 0x0000000405147224 */ /* 0x000fc400078e020d */
[----:B------:R-:W-:Y:S02]  /*12f0*/  IMAD R21, R7, R10, R2 ;  /* 0x0000000a07157224 */ /* 0x000fe400078e0202 */
.L_x_16:
[----:B------:R-:W1:Y:S01]  /*1300*/  LDCU UR4, c[0x0][0xb30] ;  /* 0x00016600ff0477ac */ /* 0x000e620008000800 */
[----:B------:R-:W2:Y:S08]  /*1310*/  S2UR UR37, SR_CgaCtaId ;  /* 0x00000000002579c3 */ /* 0x000eb00000008800 */
[----:B------:R-:W3:Y:S01]  /*1320*/  LDC R72, c[0x0][0xb24] ;  /* 0x0002c900ff487b82 */ /* 0x000ee20000000800 */
[----:B-1----:R-:W-:-:S09]  /*1330*/  UISETP.NE.AND UP1, UPT, UR4, 0x1, UPT ;  /* 0x000000010400788c */ /* 0x002fd2000bf25270 */
[----:B--2---:R-:W-:Y:S05]  /*1340*/  BRA.U UP1, `(.L_x_17) ;  /* 0x0000000101407547 */ /* 0x004fea000b800000 */
[----:B------:R-:W1:Y:S08]  /*1350*/  LDC.64 R4, c[0x0][0xb10] ;  /* 0x0002c400ff047b82 */ /* 0x000e700000000a00 */
[----:B------:R-:W2:Y:S08]  /*1360*/  LDC.64 R2, c[0x0][0xb18] ;  /* 0x0002c600ff027b82 */ /* 0x000eb00000000a00 */
[----:B------:R-:W4:Y:S08]  /*1370*/  LDC R6, c[0x0][0xb20] ;  /* 0x0002c800ff067b82 */ /* 0x000f300000000800 */
[----:B------:R-:W3:Y:S01]  /*1380*/  LDC R8, c[0x0][0xb0c] ;  /* 0x0002c300ff087b82 */ /* 0x000ee20000000800 */
[----:B-1----:R-:W-:-:S05]  /*1390*/  IMAD.HI.U32 R4, R21, R4, RZ ;  /* 0x0000000415047227 */ /* 0x002fca00078e00ff */
[----:B------:R-:W-:Y:S01]  /*13a0*/  SHF.R.U32.HI R4, RZ, R5, R4 ;  /* 0x00000005ff047219 */ /* 0x000fe20000011604 */
[----:B--2---:R-:W-:Y:S01]  /*13b0*/  IMAD.HI.U32 R3, R20, R3, RZ ;  /* 0x0000000314037227 */ /* 0x004fe200078e00ff */
[----:B------:R-:W-:-:S04]  /*13c0*/  ISETP.NE.AND P0, PT, R2, 0x1, PT ;  /* 0x000000010200780c */ /* 0x000fc80003f05270 */
[----:B----4-:R-:W-:-:S04]  /*13d0*/  SHF.R.U32.HI R3, RZ, R6, R3 ;  /* 0x00000006ff037219 */ /* 0x010fc80000011603 */
[----:B------:R-:W-:Y:S02]  /*13e0*/  SEL R3, R20, R3, !P0 ;  /* 0x0000000314037207 */ /* 0x000fe40004000000 */
[----:B---3--:R-:W-:-:S04]  /*13f0*/  ISETP.NE.AND P1, PT, R8, 0x1, PT ;  /* 0x000000010800780c */ /* 0x008fc80003f25270 */
[----:B------:R-:W-:-:S05]  /*1400*/  SEL R4, R21, R4, !P1 ;  /* 0x0000000415047207 */ /* 0x000fca0004800000 */
[----:B------:R-:W-:Y:S02]  /*1410*/  IMAD.IADD R5, R3, 0x1, -R4 ;  /* 0x0000000103057824 */ /* 0x000fe400078e0a04 */
[----:B------:R-:W-:Y:S02]  /*1420*/  IMAD.IADD R3, R4, 0x1, -R3 ;  /* 0x0000000104037824 */ /* 0x000fe400078e0a03 */
[----:B------:R-:W-:Y:S02]  /*1430*/  IMAD R21, R5, R8, R21 ;  /* 0x0000000805157224 */ /* 0x000fe400078e0215 */
[----:B------:R-:W-:-:S07]  /*1440*/  IMAD R20, R3, R2, R20 ;  /* 0x0000000203147224 */ /* 0x000fce00078e0214 */
.L_x_17:
[----:B------:R-:W-:Y:S01]  /*1450*/  BAR.SYNC.DEFER_BLOCKING 0x0 ;  /* 0x0000000000007b1d */ /* 0x000fe20000010000 */
[----:B------:R-:W-:Y:S01]  /*1460*/  UISETP.NE.AND UP1, UPT, UR8, 0x2, UPT ;  /* 0x000000020800788c */ /* 0x000fe2000bf25270 */
[----:B------:R-:W-:Y:S02]  /*1470*/  ISETP.NE.OR P5, PT, R0, 0x2, !P5 ;  /* 0x000000020000780c */ /* 0x000fe40006fa5670 */
[----:B------:R-:W-:-:S06]  /*1480*/  LOP3.LUT R2, R189, 0x1f, RZ, 0xc0, !PT ;  /* 0x0000001fbd027812 */ /* 0x000fcc00078ec0ff */
[----:B------:R-:W-:Y:S05]  /*1490*/  BRA.U UP1, `(.L_x_18) ;  /* 0x0000001501747547 */ /* 0x000fea000b800000 */
[----:B------:R-:W1:Y:S01]  /*14a0*/  LDCU UR13, c[0x0][0x38c] ;  /* 0x00007180ff0d77ac */ /* 0x000e620008000800 */
[----:B------:R-:W2:Y:S01]  /*14b0*/  LDC R9, c[0x0][0x370] ;  /* 0x0000dc00ff097b82 */ /* 0x000ea20000000800 */
[----:B------:R-:W-:Y:S01]  /*14c0*/  PLOP3.LUT P1, PT, PT, PT, UP2, 0x80, 0x8 ;  /* 0x000000000008781c */ /* 0x000fe20003f2f028 */
[----:B------:R-:W-:Y:S01]  /*14d0*/  IMAD.MOV.U32 R15, RZ, RZ, 0x1 ;  /* 0x00000001ff0f7424 */ /* 0x000fe200078e00ff */
[----:B------:R-:W-:Y:S01]  /*14e0*/  ISETP.EQ.OR P4, PT, R2, RZ, P5 ;  /* 0x000000ff0200720c */ /* 0x000fe20002f82670 */
[----:B------:R-:W-:Y:S01]  /*14f0*/  IMAD.MOV.U32 R14, RZ, RZ, RZ ;  /* 0x000000ffff0e7224 */ /* 0x000fe200078e00ff */
[----:B------:R-:W-:Y:S02]  /*1500*/  PLOP3.LUT P1, PT, P1, PT, PT, 0x8, 0x80 ;  /* 0x000000000080781c */ /* 0x000fe40000f2e170 */
[----:B------:R-:W-:Y:S01]  /*1510*/  CS2R R12, SRZ ;  /* 0x00000000000c7805 */ /* 0x000fe2000001ff00 */
[----:B------:R-:W-:Y:S01]  /*1520*/  IMAD.MOV.U32 R10, RZ, RZ, 0x1 ;  /* 0x00000001ff0a7424 */ /* 0x000fe200078e00ff */
[----:B------:R-:W4:Y:S01]  /*1530*/  LDC R0, c[0x0][0x374] ;  /* 0x0000dd00ff007b82 */ /* 0x000f220000000800 */
[----:B------:R-:W2:Y:S01]  /*1540*/  LDCU.64 UR22, c[0x0][0x348] ;  /* 0x00006900ff1677ac */ /* 0x000ea20008000a00 */
[----:B------:R-:W-:Y:S01]  /*1550*/  UMOV UR6, URZ ;  /* 0x000000ff00067c82 */ /* 0x000fe20008000000 */
[----:B-1----:R-:W-:-:S04]  /*1560*/  UIADD3 UR5, UPT, UPT, UR13, 0x3f, URZ ;  /* 0x0000003f0d057890 */ /* 0x002fc8000fffe0ff */
[----:B------:R-:W-:-:S04]  /*1570*/  USHF.R.S32.HI UR4, URZ, 0x1f, UR5 ;  /* 0x0000001fff047899 */ /* 0x000fc80008011405 */
[----:B------:R-:W-:-:S04]  /*1580*/  ULEA.HI UR4, UR4, UR5, URZ, 0x6 ;  /* 0x0000000504047291 */ /* 0x000fc8000f8f30ff */
[----:B------:R-:W-:Y:S02]  /*1590*/  USHF.R.S32.HI UR15, URZ, 0x6, UR4 ;  /* 0x00000006ff0f7899 */ /* 0x000fe40008011404 */
[----:B------:R-:W-:Y:S02]  /*15a0*/  UIADD3 UR4, UPT, UPT, UR13, -0x1, URZ ;  /* 0xffffffff0d047890 */ /* 0x000fe4000fffe0ff */
[----:B------:R-:W-:Y:S02]  /*15b0*/  UISETP.LT.U32.AND UP0, UPT, UR15, 0xc, UPT ;  /* 0x0000000c0f00788c */ /* 0x000fe4000bf01070 */
[----:B------:R-:W-:Y:S02]  /*15c0*/  UISETP.GE.U32.AND UP1, UPT, UR4, -0x7f, UPT ;  /* 0xffffff810400788c */ /* 0x000fe4000bf26070 */
[----:B------:R-:W-:Y:S02]  /*15d0*/  USEL UR14, UR15, 0xc, UP0 ;  /* 0x0000000c0f0e7887 */ /* 0x000fe40008000000 */
[----:B------:R-:W-:-:S02]  /*15e0*/  UIADD3 UR13, UPT, UPT, UR13, 0x7e, URZ ;  /* 0x0000007e0d0d7890 */ /* 0x000fc4000fffe0ff */
[----:B------:R-:W-:Y:S02]  /*15f0*/  UIADD3 UR5, UPT, UPT, UR14, -0x1, URZ ;  /* 0xffffffff0e057890 */ /* 0x000fe4000fffe0ff */
[----:B------:R-:W-:-:S03]  /*1600*/  UIADD3 UR7, UPT, UPT, UR15, -UR14, URZ ;  /* 0x8000000e0f077290 */ /* 0x000fc6000fffe0ff */
[----:B------:R-:W-:-:S04]  /*1610*/  @UP1 UIADD3 UR5, UPT, UPT, UR14, URZ, URZ ;  /* 0x000000ff0e051290 */ /* 0x000fc8000fffe0ff */
[----:B--2---:R-:W-:-:S12]  /*1620*/  UIADD3 UR5, UPT, UPT, UR5, 0x1, URZ ;  /* 0x0000000105057890 */ /* 0x004fd8000fffe0ff */
.L_x_36:
[----:B------:R-:W-:Y:S01]  /*1630*/  UISETP.NE.AND UP0, UPT, UR37, URZ, UPT ;  /* 0x000000ff2500728c */ /* 0x000fe2000bf05270 */
[----:B------:R-:W1:Y:S08]  /*1640*/  S2UR UR37, SR_CgaCtaId ;  /* 0x00000000002579c3 */ /* 0x000e700000008800 */
[----:B------:R-:W-:Y:S05]  /*1650*/  BRA.U UP0, `(.L_x_19) ;  /* 0x0000000100347547 */ /* 0x000fea000b800000 */
[----:B------:R-:W2:Y:S01]  /*1660*/  S2R R2, SR_CgaCtaId ;  /* 0x0000000000027919 */ /* 0x000ea20000008800 */
[----:B------:R-:W-:-:S04]  /*1670*/  MOV R3, 0x400 ;  /* 0x0000040000037802 */ /* 0x000fc80000000f00 */
[----:B--2---:R-:W-:Y:S02]  /*1680*/  LEA R3, R2, R3, 0x18 ;  /* 0x0000000302037211 */ /* 0x004fe400078ec0ff */
[----:B------:R-:W-:-:S03]  /*1690*/  SHF.L.U32 R2, R10, 0x1f, RZ ;  /* 0x0000001f0a027819 */ /* 0x000fc600000006ff */
[----:B------:R-:W-:-:S04]  /*16a0*/  IMAD R3, R12, 0x8, R3 ;  /* 0x000000080c037824 */ /* 0x000fc800078e0203 */
[----:B------:R-:W2:Y:S02]  /*16b0*/  SYNCS.PHASECHK.TRANS64.TRYWAIT P0, [R3+URZ+0x160], R2 ;  /* 0x00016002030075a7 */ /* 0x000ea400080011ff */
[----:B--2---:R-:W-:Y:S05]  /*16c0*/  @!P0 BRA `(.L_x_20) ;  /* 0x0000006c00f88947 */ /* 0x004fea0003800000 */
.L_x_115:
[----:B------:R-:W-:Y:S01]  /*16d0*/  VIADD R12, R12, 0x1 ;  /* 0x000000010c0c7836 */ /* 0x000fe20000000000 */
[----:B------:R2:W-:Y:S04]  /*16e0*/  SYNCS.ARRIVE.TRANS64.A1T0 RZ, [R3+URZ+0x150], RZ ;  /* 0x000150ff03ff79a7 */ /* 0x0005e800081000ff */
[----:B------:R-:W-:-:S04]  /*16f0*/  ISETP.NE.AND P0, PT, R12, 0x2, PT ;  /* 0x000000020c00780c */ /* 0x000fc80003f05270 */
[----:B------:R-:W-:Y:S02]  /*1700*/  SEL R12, R12, RZ, P0 ;  /* 0x000000ff0c0c7207 */ /* 0x000fe40000000000 */
[----:B--2---:R-:W-:-:S04]  /*1710*/  SEL R3, RZ, 0x1, P0 ;  /* 0x00000001ff037807 */ /* 0x004fc80000000000 */
[----:B------:R-:W-:-:S07]  /*1720*/  LOP3.LUT R10, R10, R3, RZ, 0x3c, !PT ;  /* 0x000000030a0a7212 */ /* 0x000fce00078e3cff */
.L_x_19:
[----:B------:R-:W-:Y:S01]  /*1730*/  UMOV UR4, 0x400 ;  /* 0x0000040000047882 */ /* 0x000fe20000000000 */
[----:B------:R-:W-:Y:S01]  /*1740*/  SHF.L.U32 R2, R15, 0x1f, RZ ;  /* 0x0000001f0f027819 */ /* 0x000fe200000006ff */
[----:B-1----:R-:W-:Y:S01]  /*1750*/  ULEA UR4, UR37, UR4, 0x18 ;  /* 0x0000000425047291 */ /* 0x002fe2000f8ec0ff */
[----:B------:R-:W-:Y:S01]  /*1760*/  R2UR UR35, R21 ;  /* 0x00000000152372ca */ /* 0x000fe200000e0000 */
[----:B------:R-:W-:Y:S01]  /*1770*/  UISETP.GE.U32.AND UP0, UPT, UR13, 0x7f, UPT ;  /* 0x0000007f0d00788c */ /* 0x000fe2000bf06070 */
[----:B------:R-:W-:Y:S01]  /*1780*/  R2UR UR10, R20 ;  /* 0x00000000140a72ca */ /* 0x000fe200000e0000 */
[----:B------:R-:W-:Y:S01]  /*1790*/  ULEA UR8, UR6, UR4, 0x3 ;  /* 0x0000000406087291 */ /* 0x000fe2000f8e18ff */
[----:B------:R-:W-:-:S08]  /*17a0*/  UMOV UR24, URZ ;  /* 0x000000ff00187c82 */ /* 0x000fd00008000000 */
[----:B------:R1:W2:Y:S01]  /*17b0*/  SYNCS.PHASECHK.TRANS64.TRYWAIT P0, [UR8+0x60], R2 ;  /* 0x00006002ff0075a7 */ /* 0x0002a20008001108 */
[----:B------:R-:W-:Y:S02]  /*17c0*/  USHF.L.U32 UR35, UR35, 0x7, URZ ;  /* 0x0000000723237899 */ /* 0x000fe400080006ff */
[----:B------:R-:W-:Y:S01]  /*17d0*/  USHF.L.U32 UR10, UR10, 0x7, URZ ;  /* 0x000000070a0a7899 */ /* 0x000fe200080006ff */
[----:B------:R-:W-:Y:S11]  /*17e0*/  BRA.U !UP0, `(.L_x_21) ;  /* 0x0000000108a47547 */ /* 0x000ff6000b800000 */
[----:B------:R-:W-:Y:S01]  /*17f0*/  UMOV UR16, URZ ;  /* 0x000000ff00107c82 */ /* 0x000fe20008000000 */
[----:B------:R-:W-:-:S05]  /*1800*/  UMOV UR17, UR6 ;  /* 0x0000000600117c82 */ /* 0x000fca0008000000 */
.L_x_26:
[----:B-1----:R-:W-:Y:S01]  /*1810*/  ULEA UR33, UR17, UR4, 0x3 ;  /* 0x0000000411217291 */ /* 0x002fe2000f8e18ff */
[----:B--2---:R-:W-:Y:S01]  /*1820*/  @!P5 MOV R3, 0x4000 ;  /* 0x000040000003d802 */ /* 0x004fe20000000f00 */
[----:B--2---:R-:W-:Y:S10]  /*1830*/  @P0 BRA `(.L_x_22) ;  /* 0x00000000000c0947 */ /* 0x004ff40003800000 */
[----:B------:R-:W-:-:S04]  /*1840*/  SHF.L.U32 R5, R15, 0x1f, RZ ;  /* 0x0000001f0f057819 */ /* 0x000fc800000006ff */
[----:B------:R-:W2:Y:S02]  /*1850*/  SYNCS.PHASECHK.TRANS64.TRYWAIT P0, [UR33+0x60], R5 ;  /* 0x00006005ff0075a7 */ /* 0x000ea40008001121 */
[----:B--2---:R-:W-:Y:S05]  /*1860*/  @!P0 BRA `(.L_x_23) ;  /* 0x0000006c00a48947 */ /* 0x004fea0003800000 */
.L_x_22:
[----:B------:R2:W-:Y:S01]  /*1870*/  @!P5 SYNCS.ARRIVE.TRANS64 RZ, [UR33], R3 ;  /* 0x00000003ffffd9a7 */ /* 0x0005e20008000021 */
[----:B------:R-:W-:Y:S04]  /*1880*/  BSSY.RECONVERGENT B0, `(.L_x_24) ;  /* 0x0000003000007945 */ /* 0x000fe80003800200 */
[----:B------:R-:W-:Y:S05]  /*1890*/  @P4 BRA `(.L_x_25) ;  /* 0x0000000000044947 */ /* 0x000fea0003800000 */
[----:B------:R-:W-:Y:S05]  /*18a0*/  BPT.TRAP 0x1 ;  /* 0x000000040000795c */ /* 0x000fea0000300000 */
.L_x_25:
[----:B------:R-:W-:Y:S05]  /*18b0*/  BSYNC.RECONVERGENT B0 ;  /* 0x0000000000007941 */ /* 0x000fea0003800200 */
.L_x_24:
[----:B------:R-:W-:Y:S02]  /*18c0*/  UIADD3 UR6, UPT, UPT, UR17, 0x1, URZ ;  /* 0x0000000111067890 */ /* 0x000fe4000fffe0ff */
[----:B------:R-:W-:Y:S02]  /*18d0*/  UIADD3 UR26, UP1, UPT, UR22, 0x80, URZ ;  /* 0x00000080161a7890 */ /* 0x000fe4000ff3e0ff */
[----:B------:R-:W-:Y:S02]  /*18e0*/  UISETP.NE.AND UP0, UPT, UR6, 0xc, UPT ;  /* 0x0000000c0600788c */ /* 0x000fe4000bf05270 */
[----:B------:R-:W-:Y:S02]  /*18f0*/  USHF.L.U32 UR34, UR16, 0x6, URZ ;  /* 0x0000000610227899 */ /* 0x000fe400080006ff */
[----:B------:R-:W-:Y:S02]  /*1900*/  USEL UR9, URZ, 0x1, UP0 ;  /* 0x00000001ff097887 */ /* 0x000fe40008000000 */
[----:B------:R-:W-:-:S02]  /*1910*/  USEL UR6, UR6, URZ, UP0 ;  /* 0x000000ff06067287 */ /* 0x000fc40008000000 */
[----:B------:R-:W-:Y:S02]  /*1920*/  UIADD3 UR20, UP0, UPT, UR22, 0x180, URZ ;  /* 0x0000018016147890 */ /* 0x000fe4000ff1e0ff */
[----:B------:R-:W-:Y:S01]  /*1930*/  ULEA UR8, UR6, UR4, 0x3 ;  /* 0x0000000406087291 */ /* 0x000fe2000f8e18ff */
[----:B------:R-:W-:Y:S01]  /*1940*/  LOP3.LUT R15, R15, UR9, RZ, 0x3c, !PT ;  /* 0x000000090f0f7c12 */ /* 0x000fe2000f8e3cff */
[----:B------:R-:W-:Y:S02]  /*1950*/  UIADD3.X UR27, UPT, UPT, URZ, UR23, URZ, UP1, !UPT ;  /* 0x00000017ff1b7290 */ /* 0x000fe40008ffe4ff */
[----:B------:R-:W-:Y:S01]  /*1960*/  UIADD3.X UR21, UPT, UPT, URZ, UR23, URZ, UP0, !UPT ;  /* 0x00000017ff157290 */ /* 0x000fe200087fe4ff */
[----:B-1----:R-:W-:Y:S01]  /*1970*/  SHF.L.U32 R2, R15, 0x1f, RZ ;  /* 0x0000001f0f027819 */ /* 0x002fe200000006ff */
[----:B------:R-:W-:Y:S01]  /*1980*/  UMOV UR18, 0x0 ;  /* 0x0000000000127882 */ /* 0x000fe20000000000 */
[----:B------:R-:W-:Y:S01]  /*1990*/  UMOV UR19, 0x10000000 ;  /* 0x1000000000137882 */ /* 0x000fe20000000000 */
[----:B------:R-:W-:Y:S01]  /*19a0*/  UMOV UR12, UR36 ;  /* 0x00000024000c7c82 */ /* 0x000fe20008000000 */
[----:B------:R1:W1:Y:S01]  /*19b0*/  SYNCS.PHASECHK.TRANS64.TRYWAIT P0, [UR8+0x60], R2 ;  /* 0x00006002ff0075a7 */ /* 0x0002620008001108 */
[----:B------:R-:W-:Y:S01]  /*19c0*/  ULEA UR8, UR17, UR4, 0xd ;  /* 0x0000000411087291 */ /* 0x000fe2000f8e68ff */
[----:B------:R-:W-:Y:S01]  /*19d0*/  UMOV UR9, UR33 ;  /* 0x0000002100097c82 */ /* 0x000fe20008000000 */
[----:B------:R-:W-:-:S02]  /*19e0*/  UMOV UR11, UR34 ;  /* 0x00000022000b7c82 */ /* 0x000fc40008000000 */
[----:B------:R-:W-:Y:S02]  /*19f0*/  UIADD3 UR32, UPT, UPT, UR8, 0x8400, URZ ;  /* 0x0000840008207890 */ /* 0x000fe4000fffe0ff */
[----:B------:R-:W-:Y:S02]  /*1a00*/  UIADD3 UR8, UPT, UPT, UR8, 0x20400, URZ ;  /* 0x0002040008087890 */ /* 0x000fe4000fffe0ff */
[----:B------:R-:W-:Y:S01]  /*1a10*/  UIADD3 UR16, UPT, UPT, UR16, 0x1, URZ ;  /* 0x0000000110107890 */ /* 0x000fe2000fffe0ff */
[----:B------:R-:W-:Y:S01]  /*1a20*/  UMOV UR24, UR5 ;  /* 0x0000000500187c82 */ /* 0x000fe20008000000 */
[----:B------:R-:W-:Y:S02]  /*1a30*/  UMOV UR17, UR6 ;  /* 0x0000000600117c82 */ /* 0x000fe40008000000 */
[----:B------:R-:W-:Y:S01]  /*1a40*/  UISETP.NE.AND UP0, UPT, UR16, UR5, UPT ;  /* 0x000000051000728c */ /* 0x000fe2000bf05270 */
[----:B------:R1:W-:Y:S02]  /*1a50*/  UTMALDG.3D [UR32], [UR26], desc[UR18] ;  /* 0x000012201a0075b4 */ /* 0x0003e40008011000 */
[----:B------:R1:W-:Y:S06]  /*1a60*/  UTMALDG.3D [UR8], [UR20], desc[UR18] ;  /* 0x00001208140075b4 */ /* 0x0003ec0008011000 */
[----:B------:R-:W-:Y:S05]  /*1a70*/  BRA.U UP0, `(.L_x_26) ;  /* 0xfffffffd00647547 */ /* 0x000fea000b83ffff */
.L_x_21:
[----:B-1----:R-:W-:Y:S01]  /*1a80*/  ULEA UR8, UR6, UR4, 0x3 ;  /* 0x0000000406087291 */ /* 0x002fe2000f8e18ff */
[----:B------:R-:W-:Y:S01]  /*1a90*/  SHF.L.U32 R2, R15, 0x1f, RZ ;  /* 0x0000001f0f027819 */ /* 0x000fe200000006ff */
[----:B------:R-:W-:Y:S01]  /*1aa0*/  @!P1 SYNCS.ARRIVE.TRANS64.A1T0 RZ, [UR4+0xe8], RZ ;  /* 0x0000e8ffffff99a7 */ /* 0x000fe20008100004 */
[----:B------:R-:W-:-:S06]  /*1ab0*/  UISETP.GT.AND UP0, UPT, UR15, UR14, UPT ;  /* 0x0000000e0f00728c */ /* 0x000fcc000bf04270 */
[----:B--2---:R1:W2:Y:S03]  /*1ac0*/  SYNCS.PHASECHK.TRANS64.TRYWAIT P0, [UR8+0x60], R2 ;  /* 0x00006002ff0075a7 */ /* 0x0042a60008001108 */
[----:B------:R-:W-:Y:S05]  /*1ad0*/  BRA.U !UP0, `(.L_x_27) ;  /* 0x0000000108a87547 */ /* 0x000fea000b800000 */
[----:B------:R-:W-:Y:S01]  /*1ae0*/  UIADD3 UR21, UPT, UPT, UR7, UR24, URZ ;  /* 0x0000001807157290 */ /* 0x000fe2000fffe0ff */
[----:B------:R-:W-:-:S11]  /*1af0*/  UMOV UR25, UR6 ;  /* 0x0000000600197c82 */ /* 0x000fd60008000000 */
.L_x_32:
[----:B-1----:R-:W-:Y:S01]  /*1b00*/  ULEA UR17, UR25, UR4, 0x3 ;  /* 0x0000000419117291 */ /* 0x002fe2000f8e18ff */
[----:B--2---:R-:W-:Y:S01]  /*1b10*/  @!P5 MOV R3, 0x4000 ;  /* 0x000040000003d802 */ /* 0x004fe20000000f00 */
[----:B--2---:R-:W-:Y:S10]  /*1b20*/  @P0 BRA `(.L_x_28) ;  /* 0x00000000000c0947 */ /* 0x004ff40003800000 */
[----:B------:R-:W-:-:S04]  /*1b30*/  SHF.L.U32 R5, R15, 0x1f, RZ ;  /* 0x0000001f0f057819 */ /* 0x000fc800000006ff */
[----:B------:R-:W2:Y:S02]  /*1b40*/  SYNCS.PHASECHK.TRANS64.TRYWAIT P0, [UR17+0x60], R5 ;  /* 0x00006005ff0075a7 */ /* 0x000ea40008001111 */
[----:B--2---:R-:W-:Y:S05]  /*1b50*/  @!P0 BRA `(.L_x_29) ;  /* 0x0000006c00008947 */ /* 0x004fea0003800000 */
.L_x_28:
[----:B------:R2:W-:Y:S01]  /*1b60*/  @!P5 SYNCS.ARRIVE.TRANS64 RZ, [UR17], R3 ;  /* 0x00000003ffffd9a7 */ /* 0x0005e20008000011 */
[----:B------:R-:W-:Y:S04]  /*1b70*/  BSSY.RECONVERGENT B0, `(.L_x_30) ;  /* 0x0000003000007945 */ /* 0x000fe80003800200 */
[----:B------:R-:W-:Y:S05]  /*1b80*/  @P4 BRA `(.L_x_31) ;  /* 0x0000000000044947 */ /* 0x000fea0003800000 */
[----:B------:R-:W-:Y:S05]  /*1b90*/  BPT.TRAP 0x1 ;  /* 0x000000040000795c */ /* 0x000fea0000300000 */
.L_x_31:
[----:B------:R-:W-:Y:S05]  /*1ba0*/  BSYNC.RECONVERGENT B0 ;  /* 0x0000000000007941 */ /* 0x000fea0003800200 */
.L_x_30:
        /* <DEDUP_REMOVED lines=20> */
[----:B------:R-:W-:Y:S01]  /*1cf0*/  UIADD3 UR8, UPT, UPT, UR8, 0x20400, URZ ;  /* 0x0002040008087890 */ /* 0x000fe2000fffe0ff */
[----:B------:R-:W-:Y:S01]  /*1d00*/  UMOV UR9, UR17 ;  /* 0x0000001100097c82 */ /* 0x000fe20008000000 */
[----:B------:R-:W-:Y:S01]  /*1d10*/  UMOV UR11, UR18 ;  /* 0x00000012000b7c82 */ /* 0x000fe20008000000 */
[----:B------:R-:W-:Y:S01]  /*1d20*/  UIADD3 UR24, UPT, UPT, UR24, 0x1, URZ ;  /* 0x0000000118187890 */ /* 0x000fe2000fffe0ff */
[----:B------:R-:W-:-:S03]  /*1d30*/  UMOV UR25, UR6 ;  /* 0x0000000600197c82 */ /* 0x000fc60008000000 */
[----:B------:R1:W-:Y:S01]  /*1d40*/  UTMALDG.3D [UR16], [UR30], desc[UR26] ;  /* 0x00001a101e0075b4 */ /* 0x0003e20008011000 */
[----:B------:R-:W-:Y:S01]  /*1d50*/  UISETP.NE.AND UP0, UPT, UR24, UR21, UPT ;  /* 0x000000151800728c */ /* 0x000fe2000bf05270 */
[----:B------:R1:W-:Y:S08]  /*1d60*/  UTMALDG.3D [UR8], [UR28], desc[UR26] ;  /* 0x00001a081c0075b4 */ /* 0x0003f00008011000 */
[----:B------:R-:W-:Y:S05]  /*1d70*/  BRA.U UP0, `(.L_x_32) ;  /* 0xfffffffd00607547 */ /* 0x000fea000b83ffff */
.L_x_27:
[C---:B-1----:R-:W-:Y:S01]  /*1d80*/  LEA R2, R14.reuse, UR4, 0x3 ;  /* 0x000000040e027c11 */ /* 0x042fe2000f8e18ff */
[----:B------:R-:W-:Y:S01]  /*1d90*/  NOP ;  /* 0x0000000000007918 */ /* 0x000fe20000000000 */
[----:B--2---:R-:W-:Y:S02]  /*1da0*/  SHF.L.U32 R3, R13, 0x1f, RZ ;  /* 0x0000001f0d037819 */ /* 0x004fe400000006ff */
[----:B------:R-:W-:Y:S02]  /*1db0*/  LEA R4, R14, UR4, 0x4 ;  /* 0x000000040e047c11 */ /* 0x000fe4000f8e20ff */
[----:B------:R-:W1:Y:S02]  /*1dc0*/  SYNCS.PHASECHK.TRANS64.TRYWAIT P0, [R2+URZ+0xf0], R3 ;  /* 0x0000f003020075a7 */ /* 0x000e6400080011ff */
[----:B-1----:R-:W-:Y:S05]  /*1dd0*/  @!P0 BRA `(.L_x_33) ;  /* 0x0000006800788947 */ /* 0x002fea0003800000 */
.L_x_118:
[----:B------:R-:W2:Y:S01]  /*1de0*/  LDS.128 R4, [R4+0x180] ;  /* 0x0001800004047984 */ /* 0x000ea20000000c00 */
[----:B---3--:R-:W-:Y:S01]  /*1df0*/  ISETP.GE.AND P0, PT, R72, 0x1, PT ;  /* 0x000000014800780c */ /* 0x008fe20003f06270 */
[----:B-1----:R-:W-:Y:S01]  /*1e00*/  VIADD R2, R2, 0x100 ;  /* 0x0000010002027836 */ /* 0x002fe20000000000 */
[----:B------:R-:W-:Y:S01]  /*1e10*/  @!PT LDS RZ, [RZ] ;  /* 0x00000000fffff984 */ /* 0x000fe20000000800 */
[----:B------:R-:W-:Y:S01]  /*1e20*/  @!PT LDS RZ, [RZ] ;  /* 0x00000000fffff984 */ /* 0x000fe20000000800 */
[----:B------:R-:W-:Y:S01]  /*1e30*/  @!PT LDS RZ, [RZ] ;  /* 0x00000000fffff984 */ /* 0x000fe20000000800 */
[----:B------:R-:W-:Y:S01]  /*1e40*/  @!PT LDS RZ, [RZ] ;  /* 0x00000000fffff984 */ /* 0x000fe20000000800 */
[----:B------:R1:W-:Y:S06]  /*1e50*/  MEMBAR.ALL.CTA ;  /* 0x0000000000007992 */ /* 0x0003ec0000008000 */
[----:B-1----:R-:W1:Y:S01]  /*1e60*/  FENCE.VIEW.ASYNC.S ;  /* 0x00000000000073c6 */ /* 0x002e620000000000 */
[----:B------:R-:W-:-:S04]  /*1e70*/  PRMT R2, RZ, 0x654, R2 ;  /* 0x00000654ff027816 */ /* 0x000fc80000000002 */
[----:B-1----:R1:W-:Y:S01]  /*1e80*/  SYNCS.ARRIVE.TRANS64.RED.A1T0 RZ, [R2+URZ], RZ ;  /* 0x000000ff02ff79a7 */ /* 0x0023e200081004ff */
[----:B--2---:R-:W-:-:S13]  /*1e90*/  LOP3.LUT P2, RZ, R6, 0x1, RZ, 0xc0, !PT ;  /* 0x0000000106ff7812 */ /* 0x004fda000784c0ff */
[----:B------:R-:W-:Y:S01]  /*1ea0*/  @P2 SHF.R.U32.HI R3, RZ, 0x10, R5 ;  /* 0x00000010ff032819 */ /* 0x000fe20000011605 */
[----:B------:R-:W-:Y:S01]  /*1eb0*/  VOTEU.ANY UP0, P2 ;  /* 0x0000000000ff7886 */ /* 0x000fe20001000100 */
[----:B------:R-:W-:Y:S02]  /*1ec0*/  @P2 MOV R11, R4 ;  /* 0x00000004000b2202 */ /* 0x000fe40000000f00 */
[----:B------:R-:W-:Y:S02]  /*1ed0*/  @P2 R2UR.BROADCAST UR8, R3 ;  /* 0x00000000030822ca */ /* 0x000fe400008e0000 */
[----:B------:R-:W-:-:S11]  /*1ee0*/  @P2 LOP3.LUT R8, R5, 0xffff, RZ, 0xc0, !PT ;  /* 0x0000ffff05082812 */ /* 0x000fd600078ec0ff */
[----:B------:R-:W-:Y:S01]  /*1ef0*/  @UP0 UMOV UR36, UR8 ;  /* 0x0000000800240c82 */ /* 0x000fe20008000000 */
[----:B-1----:R-:W-:Y:S05]  /*1f00*/  @!P0 BRA `(.L_x_34) ;  /* 0x0000000000b88947 */ /* 0x002fea0003800000 */
[----:B------:R-:W4:Y:S01]  /*1f10*/  LDC.64 R4, c[0x0][0xb18] ;  /* 0x0002c600ff047b82 */ /* 0x000f220000000a00 */
[----:B------:R-:W-:-:S07]  /*1f20*/  ISETP.NE.AND P3, PT, R72, 0x1, PT ;  /* 0x000000014800780c */ /* 0x000fce0003f65270 */
[----:B------:R-:W1:Y:S08]  /*1f30*/  LDC.64 R6, c[0x0][0xb10] ;  /* 0x0002c400ff067b82 */ /* 0x000e700000000a00 */
[----:B------:R-:W2:Y:S08]  /*1f40*/  LDC R16, c[0x0][0xb20] ;  /* 0x0002c800ff107b82 */ /* 0x000eb00000000800 */
[----:B------:R-:W3:Y:S01]  /*1f50*/  LDC R18, c[0x0][0xb0c] ;  /* 0x0002c300ff127b82 */ /* 0x000ee20000000800 */
[----:B----4-:R-:W-:Y:S01]  /*1f60*/  IMAD.HI.U32 R17, R0, R5, RZ ;  /* 0x0000000500117227 */ /* 0x010fe200078e00ff */
[----:B------:R-:W-:-:S03]  /*1f70*/  ISETP.NE.AND P0, PT, R4, 0x1, PT ;  /* 0x000000010400780c */ /* 0x000fc60003f05270 */
[----:B------:R-:W-:-:S03]  /*1f80*/  IMAD.HI.U32 R5, R8, R5, RZ ;  /* 0x0000000508057227 */ /* 0x000fc600078e00ff */
[----:B------:R-:W4:Y:S01]  /*1f90*/  LDC.64 R2, c[0x0][0xb28] ;  /* 0x0002ca00ff027b82 */ /* 0x000f220000000a00 */
[----:B-1----:R-:W-:-:S04]  /*1fa0*/  IMAD.HI.U32 R20, R9, R6, RZ ;  /* 0x0000000609147227 */ /* 0x002fc800078e00ff */
[----:B------:R-:W-:Y:S01]  /*1fb0*/  IMAD.HI.U32 R22, R11, R6, RZ ;  /* 0x000000060b167227 */ /* 0x000fe200078e00ff */
[----:B------:R-:W-:Y:S02]  /*1fc0*/  SHF.R.U32.HI R20, RZ, R7, R20 ;  /* 0x00000007ff147219 */ /* 0x000fe40000011614 */
[-C--:B--2---:R-:W-:Y:S02]  /*1fd0*/  SHF.R.U32.HI R17, RZ, R16.reuse, R17 ;  /* 0x00000010ff117219 */ /* 0x084fe40000011611 */
[----:B------:R-:W-:Y:S02]  /*1fe0*/  SHF.R.U32.HI R5, RZ, R16, R5 ;  /* 0x00000010ff057219 */ /* 0x000fe40000011605 */
[----:B------:R-:W-:Y:S02]  /*1ff0*/  SEL R17, R0, R17, !P0 ;  /* 0x0000001100117207 */ /* 0x000fe40004000000 */
[----:B------:R-:W-:Y:S02]  /*2000*/  SHF.R.U32.HI R22, RZ, R7, R22 ;  /* 0x00000007ff167219 */ /* 0x000fe40000011616 */
[----:B---3--:R-:W-:-:S02]  /*2010*/  ISETP.NE.AND P1, PT, R18, 0x1, PT ;  /* 0x000000011200780c */ /* 0x008fc40003f25270 */
[----:B------:R-:W-:Y:S02]  /*2020*/  SEL R5, R8, R5, !P0 ;  /* 0x0000000508057207 */ /* 0x000fe40004000000 */
[----:B------:R-:W-:Y:S02]  /*2030*/  SEL R19, R9, R20, !P1 ;  /* 0x0000001409137207 */ /* 0x000fe40004800000 */
[----:B------:R-:W-:Y:S01]  /*2040*/  SEL R7, R11, R22, !P1 ;  /* 0x000000160b077207 */ /* 0x000fe20004800000 */
[----:B----4-:R-:W-:-:S04]  /*2050*/  IMAD.HI.U32 R20, R17, R2, RZ ;  /* 0x0000000211147227 */ /* 0x010fc800078e00ff */
[----:B------:R-:W-:Y:S01]  /*2060*/  IMAD.HI.U32 R6, R19, R2, RZ ;  /* 0x0000000213067227 */ /* 0x000fe200078e00ff */
[----:B------:R-:W-:-:S04]  /*2070*/  @P3 SHF.R.U32.HI R17, RZ, R3, R20 ;  /* 0x00000003ff113219 */ /* 0x000fc80000011614 */
[----:B------:R-:W-:Y:S01]  /*2080*/  @P3 SHF.R.U32.HI R19, RZ, R3, R6 ;  /* 0x00000003ff133219 */ /* 0x000fe20000011606 */
[----:B------:R-:W-:-:S04]  /*2090*/  IMAD R17, R72, R17, RZ ;  /* 0x0000001148117224 */ /* 0x000fc800078e02ff */
[----:B------:R-:W-:Y:S01]  /*20a0*/  IMAD R6, R72, R19, RZ ;  /* 0x0000001348067224 */ /* 0x000fe200078e02ff */
[C---:B------:R-:W-:Y:S02]  /*20b0*/  ISETP.GE.AND P0, PT, R5.reuse, R17, PT ;  /* 0x000000110500720c */ /* 0x040fe40003f06270 */
[----:B------:R-:W-:Y:S02]  /*20c0*/  IADD3 R17, PT, PT, -R5, RZ, RZ ;  /* 0x000000ff05117210 */ /* 0x000fe40007ffe1ff */
[----:B------:R-:W-:Y:S01]  /*20d0*/  ISETP.GE.OR P0, PT, R7, R6, P0 ;  /* 0x000000060700720c */ /* 0x000fe20000706670 */
[----:B------:R-:W-:-:S04]  /*20e0*/  IMAD.HI.U32 R6, R5, R2, RZ ;  /* 0x0000000205067227 */ /* 0x000fc800078e00ff */
[----:B------:R-:W-:Y:S01]  /*20f0*/  IMAD R8, R4, R17, R8 ;  /* 0x0000001104087224 */ /* 0x000fe200078e0208 */
[----:B------:R-:W-:-:S04]  /*2100*/  SHF.R.U32.HI R6, RZ, R3, R6 ;  /* 0x00000003ff067219 */ /* 0x000fc80000011606 */
[----:B------:R-:W-:-:S03]  /*2110*/  SEL R6, R5, R6, !P3 ;  /* 0x0000000605067207 */ /* 0x000fc60005800000 */
[----:B------:R-:W-:-:S04]  /*2120*/  @!P0 IMAD.HI.U32 R16, R7, R2, RZ ;  /* 0x0000000207108227 */ /* 0x000fc800078e00ff */
[----:B------:R-:W-:Y:S01]  /*2130*/  IMAD.MOV R2, RZ, RZ, -R6 ;  /* 0x000000ffff027224 */ /* 0x000fe200078e0a06 */
[----:B------:R-:W-:-:S03]  /*2140*/  @!P0 SHF.R.U32.HI R16, RZ, R3, R16 ;  /* 0x00000003ff108219 */ /* 0x000fc60000011610 */
[----:B------:R-:W-:Y:S01]  /*2150*/  IMAD R2, R72, R2, R5 ;  /* 0x0000000248027224 */ /* 0x000fe200078e0205 */
        /* <DEDUP_REMOVED lines=9> */
.L_x_34:
[----:B------:R-:W1:Y:S02]  /*21f0*/  LDCU UR8, c[0x0][0xb30] ;  /* 0x00016600ff0877ac */ /* 0x000e640008000800 */
[----:B-1----:R-:W-:-:S09]  /*2200*/  UISETP.NE.AND UP0, UPT, UR8, 0x1, UPT ;  /* 0x000000010800788c */ /* 0x002fd2000bf05270 */
[----:B------:R-:W-:Y:S05]  /*2210*/  BRA.U UP0, `(.L_x_35) ;  /* 0x0000000100407547 */ /* 0x000fea000b800000 */
[----:B------:R-:W1:Y:S08]  /*2220*/  LDC.64 R4, c[0x0][0xb10] ;  /* 0x0002c400ff047b82 */ /* 0x000e700000000a00 */
[----:B------:R-:W2:Y:S08]  /*2230*/  LDC.64 R2, c[0x0][0xb18] ;  /* 0x0002c600ff027b82 */ /* 0x000eb00000000a00 */
[----:B------:R-:W3:Y:S08]  /*2240*/  LDC R6, c[0x0][0xb20] ;  /* 0x0002c800ff067b82 */ /* 0x000ef00000000800 */
[----:B------:R-:W4:Y:S01]  /*2250*/  LDC R16, c[0x0][0xb0c] ;  /* 0x0002c300ff107b82 */ /* 0x000f220000000800 */
[----:B-1----:R-:W-:-:S05]  /*2260*/  IMAD.HI.U32 R4, R11, R4, RZ ;  /* 0x000000040b047227 */ /* 0x002fca00078e00ff */
[----:B------:R-:W-:Y:S01]  /*2270*/  SHF.R.U32.HI R4, RZ, R5, R4 ;  /* 0x00000005ff047219 */ /* 0x000fe20000011604 */
[----:B--2---:R-:W-:Y:S01]  /*2280*/  IMAD.HI.U32 R3, R8, R3, RZ ;  /* 0x0000000308037227 */ /* 0x004fe200078e00ff */
[----:B------:R-:W-:-:S04]  /*2290*/  ISETP.NE.AND P0, PT, R2, 0x1, PT ;  /* 0x000000010200780c */ /* 0x000fc80003f05270 */
[----:B---3--:R-:W-:-:S04]  /*22a0*/  SHF.R.U32.HI R3, RZ, R6, R3 ;  /* 0x00000006ff037219 */ /* 0x008fc80000011603 */
[----:B------:R-:W-:Y:S02]  /*22b0*/  SEL R3, R8, R3, !P0 ;  /* 0x0000000308037207 */ /* 0x000fe40004000000 */
[----:B----4-:R-:W-:-:S04]  /*22c0*/  ISETP.NE.AND P1, PT, R16, 0x1, PT ;  /* 0x000000011000780c */ /* 0x010fc80003f25270 */
[----:B------:R-:W-:-:S05]  /*22d0*/  SEL R4, R11, R4, !P1 ;  /* 0x000000040b047207 */ /* 0x000fca0004800000 */
[----:B------:R-:W-:Y:S02]  /*22e0*/  IMAD.IADD R5, R3, 0x1, -R4 ;  /* 0x0000000103057824 */ /* 0x000fe400078e0a04 */
[----:B------:R-:W-:Y:S02]  /*22f0*/  IMAD.IADD R3, R4, 0x1, -R3 ;  /* 0x0000000104037824 */ /* 0x000fe400078e0a03 */
[----:B------:R-:W-:Y:S02]  /*2300*/  IMAD R11, R5, R16, R11 ;  /* 0x00000010050b7224 */ /* 0x000fe400078e020b */
[----:B------:R-:W-:-:S07]  /*2310*/  IMAD R8, R3, R2, R8 ;  /* 0x0000000203087224 */ /* 0x000fce00078e0208 */
.L_x_35:
[----:B------:R-:W-:Y:S01]  /*2320*/  VIADD R14, R14, 0x1 ;  /* 0x000000010e0e7836 */ /* 0x000fe20000000000 */
[----:B------:R-:W-:Y:S01]  /*2330*/  PLOP3.LUT P1, PT, PT, PT, PT, 0x80, 0x8 ;  /* 0x000000000008781c */ /* 0x000fe20003f2f070 */
[----:B------:R-:W-:Y:S02]  /*2340*/  IMAD.IADD R21, R11, 0x1, R170 ;  /* 0x000000010b157824 */ /* 0x000fe400078e02aa */
[----:B------:R-:W-:Y:S01]  /*2350*/  IMAD.IADD R20, R8, 0x1, R147 ;  /* 0x0000000108147824 */ /* 0x000fe200078e0293 */
[----:B------:R-:W-:-:S04]  /*2360*/  ISETP.NE.AND P0, PT, R14, 0x2, PT ;  /* 0x000000020e00780c */ /* 0x000fc80003f05270 */
[----:B------:R-:W-:Y:S02]  /*2370*/  SEL R2, RZ, 0x1, P0 ;  /* 0x00000001ff027807 */ /* 0x000fe40000000000 */
[----:B------:R-:W-:Y:S02]  /*2380*/  SEL R14, R14, RZ, P0 ;  /* 0x000000ff0e0e7207 */ /* 0x000fe40000000000 */
[----:B------:R-:W-:Y:S01]  /*2390*/  LOP3.LUT R13, R13, R2, RZ, 0x3c, !PT ;  /* 0x000000020d0d7212 */ /* 0x000fe200078e3cff */
[----:B------:R-:W-:Y:S06]  /*23a0*/  @P2 BRA `(.L_x_36) ;  /* 0xfffffff000a02947 */ /* 0x000fec000383ffff */
[----:B------:R-:W-:Y:S01]  /*23b0*/  UIADD3 UR4, UPT, UPT, UR4, 0x60, URZ ;  /* 0x0000006004047890 */ /* 0x000fe2000fffe0ff */
[----:B------:R-:W-:-:S03]  /*23c0*/  SHF.L.U32 R3, R15, 0x1f, RZ ;  /* 0x0000001f0f037819 */ /* 0x000fc600000006ff */
[----:B------:R-:W-:-:S09]  /*23d0*/  ULEA UR5, UR6, UR4, 0x3 ;  /* 0x0000000406057291 */ /* 0x000fd2000f8e18ff */
[----:B------:R-:W1:Y:S02]  /*23e0*/  SYNCS.PHASECHK.TRANS64.TRYWAIT P0, [UR5], R3 ;  /* 0x00000003ff0075a7 */ /* 0x000e640008001105 */
[----:B-1----:R-:W-:Y:S05]  /*23f0*/  @!P0 BRA `(.L_x_37) ;  /* 0x0000006400048947 */ /* 0x002fea0003800000 */
.L_x_120:
[----:B------:R-:W-:-:S04]  /*2400*/  UIADD3 UR6, UPT, UPT, UR6, 0x1, URZ ;  /* 0x0000000106067890 */ /* 0x000fc8000fffe0ff */
[----:B------:R-:W-:-:S04]  /*2410*/  UISETP.NE.AND UP0, UPT, UR6, 0xc, UPT ;  /* 0x0000000c0600788c */ /* 0x000fc8000bf05270 */
[----:B------:R-:W-:Y:S02]  /*2420*/  USEL UR7, URZ, 0x1, UP0 ;  /* 0x00000001ff077887 */ /* 0x000fe40008000000 */
[----:B------:R-:W-:-:S04]  /*2430*/  USEL UR6, UR6, URZ, UP0 ;  /* 0x000000ff06067287 */ /* 0x000fc80008000000 */
[----:B------:R-:W-:Y:S01]  /*2440*/  ULEA UR5, UR6, UR4, 0x3 ;  /* 0x0000000406057291 */ /* 0x000fe2000f8e18ff */
[----:B------:R-:W-:-:S04]  /*2450*/  LOP3.LUT R2, R15, UR7, RZ, 0x3c, !PT ;  /* 0x000000070f027c12 */ /* 0x000fc8000f8e3cff */
[----:B-1----:R-:W-:-:S04]  /*2460*/  SHF.L.U32 R3, R2, 0x1f, RZ ;  /* 0x0000001f02037819 */ /* 0x002fc800000006ff */
[----:B------:R-:W1:Y:S02]  /*2470*/  SYNCS.PHASECHK.TRANS64.TRYWAIT P0, [UR5], R3 ;  /* 0x00000003ff0075a7 */ /* 0x000e640008001105 */
[----:B-1----:R-:W-:Y:S05]  /*2480*/  @!P0 BRA `(.L_x_38) ;  /* 0x0000006000f88947 */ /* 0x002fea0003800000 */
.L_x_122:
        /* <DEDUP_REMOVED lines=9> */
.L_x_124:
        /* <DEDUP_REMOVED lines=9> */
.L_x_126:
        /* <DEDUP_REMOVED lines=9> */
.L_x_128:
        /* <DEDUP_REMOVED lines=9> */
.L_x_130:
        /* <DEDUP_REMOVED lines=9> */
.L_x_132:
        /* <DEDUP_REMOVED lines=9> */
.L_x_134:
        /* <DEDUP_REMOVED lines=9> */
.L_x_136:
        /* <DEDUP_REMOVED lines=9> */
.L_x_138:
        /* <DEDUP_REMOVED lines=9> */
.L_x_140:
[----:B------:R-:W-:-:S04]  /*29a0*/  UIADD3 UR6, UPT, UPT, UR6, 0x1, URZ ;  /* 0x0000000106067890 */ /* 0x000fc8000fffe0ff */
[----:B------:R-:W-:-:S04]  /*29b0*/  UISETP.NE.AND UP0, UPT, UR6, 0xc, UPT ;  /* 0x0000000c0600788c */ /* 0x000fc8000bf05270 */
[----:B------:R-:W-:Y:S02]  /*29c0*/  USEL UR5, URZ, 0x1, UP0 ;  /* 0x00000001ff057887 */ /* 0x000fe40008000000 */
[----:B------:R-:W-:-:S04]  /*29d0*/  USEL UR6, UR6, URZ, UP0 ;  /* 0x000000ff06067287 */ /* 0x000fc80008000000 */
[----:B------:R-:W-:Y:S01]  /*29e0*/  ULEA UR6, UR6, UR4, 0x3 ;  /* 0x0000000406067291 */ /* 0x000fe2000f8e18ff */
[----:B-1----:R-:W-:-:S04]  /*29f0*/  LOP3.LUT R3, R2, UR5, RZ, 0x3c, !PT ;  /* 0x0000000502037c12 */ /* 0x002fc8000f8e3cff */
[----:B------:R-:W-:Y:S01]  /*2a00*/  SHF.L.U32 R3, R3, 0x1f, RZ ;  /* 0x0000001f03037819 */ /* 0x000fe200000006ff */
[----:B----4-:R-:W-:-:S07]  /*2a10*/  IMAD.U32 R0, RZ, RZ, UR6 ;  /* 0x00000006ff007e24 */ /* 0x010fce000f8e00ff */
.L_x_48:
[----:B-1----:R1:W2:Y:S02]  /*2a20*/  SYNCS.PHASECHK.TRANS64.TRYWAIT P0, [R0+URZ], R3 ;  /* 0x00000003000075a7 */ /* 0x0022a400080011ff */
[----:B--2---:R-:W-:Y:S05]  /*2a30*/  @!P0 NANOSLEEP.SYNCS 0x989680 ;  /* 0x009896800000895d */ /* 0x004fea0003900000 */
[----:B------:R-:W2:Y:S02]  /*2a40*/  @!P0 SYNCS.PHASECHK.TRANS64 P0, [R0+URZ], R3 ;  /* 0x00000003000085a7 */ /* 0x000ea400080010ff */
[----:B--2---:R-:W-:Y:S05]  /*2a50*/  @P0 EXIT ;  /* 0x000000000000094d */ /* 0x004fea0003800000 */
[----:B------:R-:W-:Y:S05]  /*2a60*/  BRA `(.L_x_48) ;  /* 0xfffffffc00ec7947 */ /* 0x000fea000383ffff */
.L_x_18:
[----:B------:R-:W-:-:S04]  /*2a70*/  UISETP.NE.AND UP1, UPT, UR37, URZ, UPT ;  /* 0x000000ff2500728c */ /* 0x000fc8000bf25270 */
[----:B------:R-:W-:-:S09]  /*2a80*/  UISETP.NE.OR UP1, UPT, UR8, 0x1, UP1 ;  /* 0x000000010800788c */ /* 0x000fd20008f25670 */
[----:B------:R-:W-:Y:S05]  /*2a90*/  BRA.U UP1, `(.L_x_49) ;  /* 0x0000000501487547 */ /* 0x000fea000b800000 */
[----:B------:R-:W-:Y:S01]  /*2aa0*/  ISETP.NE.AND P2, PT, R2, RZ, PT ;  /* 0x000000ff0200720c */ /* 0x000fe20003f45270 */
[----:B------:R-:W-:Y:S01]  /*2ab0*/  IMAD.MOV.U32 R12, RZ, RZ, 0x1 ;  /* 0x00000001ff0c7424 */ /* 0x000fe200078e00ff */
[----:B------:R-:W-:Y:S02]  /*2ac0*/  CS2R R10, SRZ ;  /* 0x00000000000a7805 */ /* 0x000fe4000001ff00 */
[----:B------:R-:W-:Y:S01]  /*2ad0*/  CS2R R8, SRZ ;  /* 0x0000000000087805 */ /* 0x000fe2000001ff00 */
[----:B------:R-:W-:Y:S01]  /*2ae0*/  UMOV UR4, 0x400 ;  /* 0x0000040000047882 */ /* 0x000fe20000000000 */
[----:B------:R-:W-:Y:S01]  /*2af0*/  UMOV UR6, URZ ;  /* 0x000000ff00067c82 */ /* 0x000fe20008000000 */
[----:B------:R-:W-:-:S12]  /*2b00*/  ULEA UR37, UR37, UR4, 0x18 ;  /* 0x0000000425257291 */ /* 0x000fd8000f8ec0ff */
.L_x_53:
[----:B------:R-:W-:Y:S02]  /*2b10*/  LEA R0, R8, UR37, 0x3 ;  /* 0x0000002508007c11 */ /* 0x000fe4000f8e18ff */
[----:B------:R-:W-:-:S03]  /*2b20*/  SHF.L.U32 R5, R9, 0x1f, RZ ;  /* 0x0000001f09057819 */ /* 0x000fc600000006ff */
[----:B------:R-:W-:Y:S01]  /*2b30*/  VIADD R4, R0, 0x160 ;  /* 0x0000016000047836 */ /* 0x000fe20000000000 */
[----:B------:R-:W1:Y:S02]  /*2b40*/  SYNCS.PHASECHK.TRANS64.TRYWAIT P0, [R0+URZ+0x150], R5 ;  /* 0x00015005000075a7 */ /* 0x000e6400080011ff */
[----:B-1----:R-:W-:Y:S05]  /*2b50*/  @!P0 BRA `(.L_x_50) ;  /* 0x0000006000348947 */ /* 0x002fea0003800000 */
.L_x_141:
[----:B------:R-:W-:Y:S01]  /*2b60*/  ULEA UR5, UR6, UR37, 0x3 ;  /* 0x0000002506057291 */ /* 0x000fe2000f8e18ff */
[----:B------:R-:W-:Y:S02]  /*2b70*/  PRMT R4, RZ, 0x654, R4 ;  /* 0x00000654ff047816 */ /* 0x000fe40000000004 */
[----:B-1----:R-:W-:Y:S01]  /*2b80*/  SHF.L.U32 R5, R12, 0x1f, RZ ;  /* 0x0000001f0c057819 */ /* 0x002fe200000006ff */
[----:B------:R-:W-:Y:S01]  /*2b90*/  UIADD3 UR4, UPT, UPT, UR5, 0xf0, URZ ;  /* 0x000000f005047890 */ /* 0x000fe2000fffe0ff */
[----:B------:R1:W-:Y:S05]  /*2ba0*/  SYNCS.ARRIVE.TRANS64.RED.A1T0 RZ, [R4+URZ], RZ ;  /* 0x000000ff04ff79a7 */ /* 0x0003ea00081004ff */
[----:B------:R-:W-:Y:S01]  /*2bb0*/  IMAD.U32 R7, RZ, RZ, UR4 ;  /* 0x00000004ff077e24 */ /* 0x000fe2000f8e00ff */
[----:B------:R-:W2:Y:S04]  /*2bc0*/  SYNCS.PHASECHK.TRANS64.TRYWAIT P0, [UR5+0x100], R5 ;  /* 0x00010005ff0075a7 */ /* 0x000ea80008001105 */
[----:B------:R-:W-:Y:S01]  /*2bd0*/  PRMT R6, R2, 0x654, R7 ;  /* 0x0000065402067816 */ /* 0x000fe20000000007 */
[----:B-1----:R-:W-:Y:S01]  /*2be0*/  @!P2 IMAD.MOV.U32 R4, RZ, RZ, 0x10 ;  /* 0x00000010ff04a424 */ /* 0x002fe200078e00ff */
[----:B--2---:R-:W-:Y:S06]  /*2bf0*/  @!P0 BRA `(.L_x_51) ;  /* 0x0000006000208947 */ /* 0x004fec0003800000 */
.L_x_143:
[----:B------:R-:W-:Y:S01]  /*2c00*/  ULEA UR4, UR6, UR37, 0x4 ;  /* 0x0000002506047291 */ /* 0x000fe2000f8e20ff */
[----:B------:R-:W-:Y:S01]  /*2c10*/  SEL R3, R6, R3, !P2 ;  /* 0x0000000306037207 */ /* 0x000fe20005000000 */
[----:B------:R-:W-:Y:S01]  /*2c20*/  UIADD3 UR5, UPT, UPT, UR5, 0xf0, URZ ;  /* 0x000000f005057890 */ /* 0x000fe2000fffe0ff */
[----:B-1----:R-:W-:Y:S01]  /*2c30*/  LEA R0, R11, UR37, 0x3 ;  /* 0x000000250b007c11 */ /* 0x002fe2000f8e18ff */
[----:B------:R-:W-:Y:S01]  /*2c40*/  UIADD3 UR4, UPT, UPT, UR4, 0x180, URZ ;  /* 0x0000018004047890 */ /* 0x000fe2000fffe0ff */
[----:B------:R-:W-:Y:S01]  /*2c50*/  SHF.L.U32 R5, R10, 0x1f, RZ ;  /* 0x0000001f0a057819 */ /* 0x000fe200000006ff */
[----:B------:R1:W-:Y:S01]  /*2c60*/  @!P2 SYNCS.ARRIVE.TRANS64.RED RZ, [R3+URZ], R4 ;  /* 0x0000000403ffa9a7 */ /* 0x0003e200080004ff */
[----:B------:R-:W-:Y:S01]  /*2c70*/  UIADD3 UR6, UPT, UPT, UR6, 0x1, URZ ;  /* 0x0000000106067890 */ /* 0x000fe2000fffe0ff */
[----:B------:R-:W-:-:S03]  /*2c80*/  VIADD R8, R8, 0x1 ;  /* 0x0000000108087836 */ /* 0x000fc60000000000 */
[----:B------:R-:W-:Y:S02]  /*2c90*/  UISETP.NE.AND UP0, UPT, UR6, 0x2, UPT ;  /* 0x000000020600788c */ /* 0x000fe4000bf05270 */
[----:B------:R-:W-:Y:S06]  /*2ca0*/  UGETNEXTWORKID.BROADCAST [UR4], [UR5] ;  /* 0x00000000040073ca */ /* 0x000fec0008000100 */
[----:B------:R-:W-:Y:S01]  /*2cb0*/  USEL UR4, URZ, 0x1, UP0 ;  /* 0x00000001ff047887 */ /* 0x000fe20008000000 */
[----:B------:R-:W-:Y:S01]  /*2cc0*/  ISETP.NE.AND P0, PT, R8, 0x2, PT ;  /* 0x000000020800780c */ /* 0x000fe20003f05270 */
[----:B------:R-:W-:Y:S01]  /*2cd0*/  USEL UR6, UR6, URZ, UP0 ;  /* 0x000000ff06067287 */ /* 0x000fe20008000000 */
[----:B------:R-:W2:Y:S03]  /*2ce0*/  SYNCS.PHASECHK.TRANS64.TRYWAIT P1, [R0+URZ+0xf0], R5 ;  /* 0x0000f005000075a7 */ /* 0x000ea600080211ff */
[----:B------:R-:W-:Y:S01]  /*2cf0*/  LOP3.LUT R12, R12, UR4, RZ, 0x3c, !PT ;  /* 0x000000040c0c7c12 */ /* 0x000fe2000f8e3cff */
[----:B-12---:R-:W-:Y:S07]  /*2d00*/  @!P1 BRA `(.L_x_52) ;  /* 0x0000005c00f49947 */ /* 0x006fee0003800000 */
.L_x_144:
[C---:B------:R-:W-:Y:S01]  /*2d10*/  LEA R4, R11.reuse, UR37, 0x4 ;  /* 0x000000250b047c11 */ /* 0x040fe2000f8e20ff */
[----:B-1----:R-:W-:Y:S01]  /*2d20*/  VIADD R0, R0, 0x100 ;  /* 0x0000010000007836 */ /* 0x002fe20000000000 */
[----:B------:R-:W-:Y:S01]  /*2d30*/  SEL R8, R8, RZ, P0 ;  /* 0x000000ff08087207 */ /* 0x000fe20000000000 */
[----:B------:R-:W-:-:S03]  /*2d40*/  VIADD R11, R11, 0x1 ;  /* 0x000000010b0b7836 */ /* 0x000fc60000000000 */
[----:B------:R-:W1:Y:S01]  /*2d50*/  LDS.128 R4, [R4+0x180] ;  /* 0x0001800004047984 */ /* 0x000e620000000c00 */
[----:B------:R-:W-:Y:S02]  /*2d60*/  PRMT R0, RZ, 0x654, R0 ;  /* 0x00000654ff007816 */ /* 0x000fe40000000000 */
[C---:B------:R-:W-:Y:S01]  /*2d70*/  ISETP.NE.AND P1, PT, R11.reuse, 0x2, PT ;  /* 0x000000020b00780c */ /* 0x040fe20003f25270 */
[----:B------:R-:W-:Y:S01]  /*2d80*/  @!PT LDS RZ, [RZ] ;  /* 0x00000000fffff984 */ /* 0x000fe20000000800 */
[----:B------:R-:W-:Y:S01]  /*2d90*/  @!PT LDS RZ, [RZ] ;  /* 0x00000000fffff984 */ /* 0x000fe20000000800 */
[----:B------:R-:W-:Y:S01]  /*2da0*/  @!PT LDS RZ, [RZ] ;  /* 0x00000000fffff984 */ /* 0x000fe20000000800 */
[----:B------:R-:W-:Y:S01]  /*2db0*/  @!PT LDS RZ, [RZ] ;  /* 0x00000000fffff984 */ /* 0x000fe20000000800 */
[----:B------:R2:W-:Y:S06]  /*2dc0*/  MEMBAR.ALL.CTA ;  /* 0x0000000000007992 */ /* 0x0005ec0000008000 */
[----:B--2---:R-:W2:Y:S01]  /*2dd0*/  FENCE.VIEW.ASYNC.S ;  /* 0x00000000000073c6 */ /* 0x004ea20000000000 */
[----:B------:R-:W-:Y:S01]  /*2de0*/  SEL R11, R11, RZ, P1 ;  /* 0x000000ff0b0b7207 */ /* 0x000fe20000800000 */
[----:B--2---:R2:W-:Y:S01]  /*2df0*/  SYNCS.ARRIVE.TRANS64.RED.A1T0 RZ, [R0+URZ], RZ ;  /* 0x000000ff00ff79a7 */ /* 0x0045e200081004ff */
[----:B-1----:R-:W-:-:S02]  /*2e00*/  LOP3.LUT P3, RZ, R6, 0x1, RZ, 0xc0, !PT ;  /* 0x0000000106ff7812 */ /* 0x002fc4000786c0ff */
[----:B------:R-:W-:-:S04]  /*2e10*/  SEL R5, RZ, 0x1, P1 ;  /* 0x00000001ff057807 */ /* 0x000fc80000800000 */
[----:B------:R-:W-:Y:S02]  /*2e20*/  LOP3.LUT R10, R10, R5, RZ, 0x3c, !PT ;  /* 0x000000050a0a7212 */ /* 0x000fe400078e3cff */
[----:B--2---:R-:W-:-:S04]  /*2e30*/  SEL R0, RZ, 0x1, P0 ;  /* 0x00000001ff007807 */ /* 0x004fc80000000000 */
[----:B------:R-:W-:Y:S01]  /*2e40*/  LOP3.LUT R9, R9, R0, RZ, 0x3c, !PT ;  /* 0x0000000009097212 */ /* 0x000fe200078e3cff */
[----:B------:R-:W-:Y:S06]  /*2e50*/  @P3 BRA `(.L_x_53) ;  /* 0xfffffffc002c3947 */ /* 0x000fec000383ffff */
[----:B------:R-:W-:Y:S01]  /*2e60*/  ULEA UR5, UR6, UR37, 0x3 ;  /* 0x0000002506057291 */ /* 0x000fe2000f8e18ff */
[----:B------:R-:W-:-:S08]  /*2e70*/  SHF.L.U32 R3, R12, 0x1f, RZ ;  /* 0x0000001f0c037819 */ /* 0x000fd000000006ff */
[----:B------:R-:W1:Y:S02]  /*2e80*/  SYNCS.PHASECHK.TRANS64 P0, [UR5+0x100], R3 ;  /* 0x00010003ff0075a7 */ /* 0x000e640008001005 */
[----:B-1----:R-:W-:Y:S05]  /*2e90*/  @P0 BRA `(.L_x_54) ;  /* 0x0000000000080947 */ /* 0x002fea0003800000 */
[----:B------:R-:W1:Y:S02]  /*2ea0*/  SYNCS.PHASECHK.TRANS64.TRYWAIT P0, [UR5+0x100], R3 ;  /* 0x00010003ff0075a7 */ /* 0x000e640008001105 */
[----:B-1----:R-:W-:Y:S05]  /*2eb0*/  @!P0 BRA `(.L_x_55) ;  /* 0x0000005c009c8947 */ /* 0x002fea0003800000 */
.L_x_54:
[----:B------:R-:W-:-:S04]  /*2ec0*/  UIADD3 UR4, UPT, UPT, UR6, 0x1, URZ ;  /* 0x0000000106047890 */ /* 0x000fc8000fffe0ff */
[----:B------:R-:W-:-:S04]  /*2ed0*/  UISETP.NE.AND UP0, UPT, UR4, 0x2, UPT ;  /* 0x000000020400788c */ /* 0x000fc8000bf05270 */
[----:B------:R-:W-:Y:S02]  /*2ee0*/  USEL UR7, URZ, 0x1, UP0 ;  /* 0x00000001ff077887 */ /* 0x000fe40008000000 */
[----:B------:R-:W-:-:S04]  /*2ef0*/  USEL UR4, UR4, URZ, UP0 ;  /* 0x000000ff04047287 */ /* 0x000fc80008000000 */
[----:B------:R-:W-:Y:S01]  /*2f00*/  ULEA UR4, UR4, UR37, 0x3 ;  /* 0x0000002504047291 */ /* 0x000fe2000f8e18ff */
[----:B-1----:R-:W-:-:S04]  /*2f10*/  LOP3.LUT R3, R12, UR7, RZ, 0x3c, !PT ;  /* 0x000000070c037c12 */ /* 0x002fc8000f8e3cff */
[----:B------:R-:W-:-:S04]  /*2f20*/  SHF.L.U32 R0, R3, 0x1f, RZ ;  /* 0x0000001f03007819 */ /* 0x000fc800000006ff */
[----:B------:R-:W1:Y:S02]  /*2f30*/  SYNCS.PHASECHK.TRANS64 P0, [UR4+0x100], R0 ;  /* 0x00010000ff0075a7 */ /* 0x000e640008001004 */
[----:B-1----:R-:W-:Y:S05]  /*2f40*/  @P0 EXIT ;  /* 0x000000000000094d */ /* 0x002fea0003800000 */
[----:B------:R-:W-:Y:S02]  /*2f50*/  SHF.L.U32 R3, R3, 0x1f, RZ ;  /* 0x0000001f03037819 */ /* 0x000fe400000006ff */
[----:B------:R-:W-:-:S07]  /*2f60*/  MOV R0, UR4 ;  /* 0x0000000400007c02 */ /* 0x000fce0008000f00 */
.L_x_56:
[----:B-1----:R1:W2:Y:S02]  /*2f70*/  SYNCS.PHASECHK.TRANS64.TRYWAIT P0, [R0+URZ+0x100], R3 ;  /* 0x00010003000075a7 */ /* 0x0022a400080011ff */
[----:B--2---:R-:W-:Y:S05]  /*2f80*/  @!P0 NANOSLEEP.SYNCS 0x989680 ;  /* 0x009896800000895d */ /* 0x004fea0003900000 */
[----:B------:R-:W2:Y:S02]  /*2f90*/  @!P0 SYNCS.PHASECHK.TRANS64 P0, [R0+URZ+0x100], R3 ;  /* 0x00010003000085a7 */ /* 0x000ea400080010ff */
[----:B--2---:R-:W-:Y:S05]  /*2fa0*/  @P0 EXIT ;  /* 0x000000000000094d */ /* 0x004fea0003800000 */
[----:B------:R-:W-:Y:S05]  /*2fb0*/  BRA `(.L_x_56) ;  /* 0xfffffffc00ec7947 */ /* 0x000fea000383ffff */
.L_x_49:
[----:B------:R-:W-:-:S09]  /*2fc0*/  UISETP.NE.AND UP1, UPT, UR8, URZ, UPT ;  /* 0x000000ff0800728c */ /* 0x000fd2000bf25270 */
[----:B------:R-:W-:Y:S05]  /*2fd0*/  BRA.U UP1, `(.L_x_57) ;  /* 0x0000000d01787547 */ /* 0x000fea000b800000 */
[----:B------:R-:W-:Y:S01]  /*2fe0*/  UMOV UR4, 0x40 ;  /* 0x0000004000047882 */ /* 0x000fe20000000000 */
[----:B------:R-:W-:Y:S01]  /*2ff0*/  NOP ;  /* 0x0000000000007918 */ /* 0x000fe20000000000 */
[----:B------:R-:W-:Y:S01]  /*3000*/  ULEA UR4, UR37, UR4, 0x18 ;  /* 0x0000000425047291 */ /* 0x000fe2000f8ec0ff */
[----:B------:R-:W-:Y:S02]  /*3010*/  UMOV UR5, 0x400 ;  /* 0x0000040000057882 */ /* 0x000fe40000000000 */
[----:B------:R-:W-:-:S06]  /*3020*/  ULEA UR37, UR37, UR5, 0x18 ;  /* 0x0000000525257291 */ /* 0x000fcc000f8ec0ff */
[----:B------:R-:W1:Y:S02]  /*3030*/  LDS.U8 R0, [UR4+0x1c] ;  /* 0x00001c04ff007984 */ /* 0x000e640008000000 */
[----:B-1----:R-:W-:-:S13]  /*3040*/  ISETP.NE.AND P0, PT, R0, RZ, PT ;  /* 0x000000ff0000720c */ /* 0x002fda0003f05270 */
[----:B------:R-:W-:Y:S05]  /*3050*/  @P0 BRA `(.L_x_58) ;  /* 0x0000000000580947 */ /* 0x000fea0003800000 */
[----:B------:R-:W-:-:S13]  /*3060*/  ELECT P0, URZ, PT ;  /* 0x0000000000ff782f */ /* 0x000fda0003800000 */
[----:B------:R-:W-:Y:S05]  /*3070*/  @!P0 BRA `(.L_x_59) ;  /* 0x0000000000608947 */ /* 0x000fea0003800000 */
[----:B------:R-:W-:Y:S01]  /*3080*/  UMOV UR5, 0x10 ;  /* 0x0000001000057882 */ /* 0x000fe20000000000 */
[----:B------:R-:W-:Y:S01]  /*3090*/  HFMA2 R0, -RZ, RZ, 0, 5.9604644775390625e-08 ;  /* 0x00000001ff007431 */ /* 0x000fe200000001ff */
[----:B------:R-:W-:-:S03]  /*30a0*/  MOV R2, 0xffff ;  /* 0x0000ffff00027802 */ /* 0x000fc60000000f00 */
[----:B------:R-:W-:Y:S04]  /*30b0*/  DEPBAR.LE SB1, 0x36 ;  /* 0x00009d800000791a */ /* 0x000fe80000000000 */
[----:B------:R-:W1:Y:S02]  /*30c0*/  UTCATOMSWS.FIND_AND_SET.ALIGN UP0, UR5, UR5 ;  /* 0x00000005000575e3 */ /* 0x000e640008000800 */
[----:B-1----:R-:W-:Y:S01]  /*30d0*/  MOV R3, UR5 ;  /* 0x0000000500037c02 */ /* 0x002fe20008000f00 */
[----:B------:R-:W-:Y:S06]  /*30e0*/  BRA.U UP0, `(.L_x_60) ;  /* 0x0000000100187547 */ /* 0x000fec000b800000 */
.L_x_61:
[----:B------:R-:W-:Y:S05]  /*30f0*/  NANOSLEEP 0x64 ;  /* 0x000000640000795d */ /* 0x000fea0003800000 */
[----:B------:R-:W-:-:S05]  /*3100*/  UMOV UR5, 0x10 ;  /* 0x0000001000057882 */ /* 0x000fca0000000000 */
[----:B------:R-:W-:Y:S04]  /*3110*/  DEPBAR.LE SB1, 0x36 ;  /* 0x00009d800000791a */ /* 0x000fe80000000000 */
[----:B------:R-:W1:Y:S02]  /*3120*/  UTCATOMSWS.FIND_AND_SET.ALIGN UP0, UR5, UR5 ;  /* 0x00000005000575e3 */ /* 0x000e640008000800 */
[----:B-1----:R-:W-:Y:S01]  /*3130*/  MOV R3, UR5 ;  /* 0x0000000500037c02 */ /* 0x002fe20008000f00 */
[----:B------:R-:W-:Y:S05]  /*3140*/  BRA.U !UP0, `(.L_x_61) ;  /* 0xfffffffd08e87547 */ /* 0x000fea000b83ffff */
.L_x_60:
[-C--:B------:R-:W-:Y:S02]  /*3150*/  SHF.L.U32 R2, R2, R3.reuse, RZ ;  /* 0x0000000302027219 */ /* 0x080fe400000006ff */
[----:B------:R-:W-:Y:S01]  /*3160*/  SHF.L.U32 R0, R0, R3, RZ ;  /* 0x0000000300007219 */ /* 0x000fe200000006ff */
[----:B------:R-:W-:Y:S02]  /*3170*/  IMAD.SHL.U32 R3, R3, 0x20, RZ ;  /* 0x0000002003037824 */ /* 0x000fe400078e00ff */
[----:B------:R1:W-:Y:S04]  /*3180*/  ATOMS.OR RZ, [UR4+0x14], R2 ;  /* 0x00001402ffff798c */ /* 0x0003e8000b000004 */
[----:B------:R1:W-:Y:S04]  /*3190*/  ATOMS.OR RZ, [UR4+0x18], R0 ;  /* 0x00001800ffff798c */ /* 0x0003e8000b000004 */
[----:B------:R1:W-:Y:S01]  /*31a0*/  STS [UR37+0x1a0], R3 ;  /* 0x0001a003ff007988 */ /* 0x0003e20008000825 */
[----:B------:R-:W-:Y:S05]  /*31b0*/  BRA `(.L_x_59) ;  /* 0x0000000000107947 */ /* 0x000fea0003800000 */
.L_x_58:
[----:B------:R-:W-:Y:S02]  /*31c0*/  MOV R0, 0xffffffff ;  /* 0xffffffff00007802 */ /* 0x000fe40000000f00 */
[----:B------:R-:W-:-:S03]  /*31d0*/  MOV R2, 0x3200 ;  /* 0x0000320000027802 */ /* 0x000fc60000000f00 */
[----:B------:R1:W-:Y:S04]  /*31e0*/  STS [UR37+0x1a0], R0 ;  /* 0x0001a000ff007988 */ /* 0x0003e80008000825 */
[----:B-1-3-5:R-:W-:Y:S05]  /*31f0*/  CALL.REL.NOINC `($__internal_1_$__cuda_sm10x_tcgen05_guardrail_trap_phase_invalid_during_alloc) ;  /* 0x0000006000587944 */ /* 0x02afea0003c00000 */
.L_x_59:
[----:B------:R-:W-:Y:S05]  /*3200*/  WARPSYNC.ALL ;  /* 0x0000000000007948 */ /* 0x000fea0003800000 */
[----:B------:R-:W2:Y:S01]  /*3210*/  S2UR UR6, SR_CgaCtaId ;  /* 0x00000000000679c3 */ /* 0x000ea20000008800 */
[----:B------:R-:W-:Y:S01]  /*3220*/  UMOV UR4, 0x400 ;  /* 0x0000040000047882 */ /* 0x000fe20000000000 */
[----:B------:R-:W-:-:S06]  /*3230*/  NOP ;  /* 0x0000000000007918 */ /* 0x000fcc0000000000 */
[----:B------:R-:W-:Y:S06]  /*3240*/  BAR.ARV 0x6, 0xa0 ;  /* 0x0182800000007b1d */ /* 0x000fec0000002000 */
[----:B------:R-:W4:Y:S01]  /*3250*/  LDCU UR7, c[0x0][0x38c] ;  /* 0x00007180ff0777ac */ /* 0x000f220008000800 */
[----:B------:R-:W-:Y:S01]  /*3260*/  IMAD.MOV.U32 R11, RZ, RZ, 0x1 ;  /* 0x00000001ff0b7424 */ /* 0x000fe200078e00ff */
[----:B------:R-:W-:Y:S01]  /*3270*/  CS2R R8, SRZ ;  /* 0x0000000000087805 */ /* 0x000fe2000001ff00 */
[----:B------:R-:W-:Y:S01]  /*3280*/  IMAD.MOV.U32 R10, RZ, RZ, RZ ;  /* 0x000000ffff0a7224 */ /* 0x000fe200078e00ff */
[----:B------:R-:W-:Y:S01]  /*3290*/  UMOV UR17, URZ ;  /* 0x000000ff00117c82 */ /* 0x000fe20008000000 */
[----:B------:R-:W-:Y:S01]  /*32a0*/  UMOV UR16, URZ ;  /* 0x000000ff00107c82 */ /* 0x000fe20008000000 */
[----:B------:R-:W-:Y:S01]  /*32b0*/  UMOV UR22, 0x0 ;  /* 0x0000000000167882 */ /* 0x000fe20000000000 */
[----:B------:R-:W-:Y:S01]  /*32c0*/  UMOV UR23, 0x8210490 ;  /* 0x0821049000177882 */ /* 0x000fe20000000000 */
[----:B------:R-:W-:Y:S01]  /*32d0*/  UMOV UR20, 0x0 ;  /* 0x0000000000147882 */ /* 0x000fe20000000000 */
[----:B------:R-:W-:Y:S01]  /*32e0*/  UMOV UR21, 0x8210490 ;  /* 0x0821049000157882 */ /* 0x000fe20000000000 */
[----:B--2---:R-:W-:Y:S01]  /*32f0*/  ULEA UR6, UR6, UR4, 0x18 ;  /* 0x0000000406067291 */ /* 0x004fe2000f8ec0ff */
[----:B------:R-:W2:Y:S03]  /*3300*/  LDCU UR4, c[0x0][0x38c] ;  /* 0x00007180ff0477ac */ /* 0x000ea60008000800 */
[----:B------:R-:W-:-:S02]  /*3310*/  UIADD3 UR11, UPT, UPT, UR6, 0x8400, URZ ;  /* 0x00008400060b7890 */ /* 0x000fc4000fffe0ff */
[----:B----4-:R-:W-:-:S03]  /*3320*/  UIADD3 UR7, UPT, UPT, UR7, 0x3f, URZ ;  /* 0x0000003f07077890 */ /* 0x010fc6000fffe0ff */
[----:B-1----:R-:W1:Y:S01]  /*3330*/  LDS R0, [UR6+0x1a0] ;  /* 0x0001a006ff007984 */ /* 0x002e620008000800 */
[----:B------:R-:W-:Y:S02]  /*3340*/  UIADD3 UR18, UPT, UPT, UR6, 0x20400, URZ ;  /* 0x0002040006127890 */ /* 0x000fe4000fffe0ff */
[----:B------:R-:W-:Y:S02]  /*3350*/  USHF.R.S32.HI UR5, URZ, 0x1f, UR7 ;  /* 0x0000001fff057899 */ /* 0x000fe40008011407 */
[----:B------:R-:W-:Y:S02]  /*3360*/  USHF.R.U32.HI UR11, URZ, 0x4, UR11 ;  /* 0x00000004ff0b7899 */ /* 0x000fe4000801160b */
[----:B------:R-:W-:Y:S02]  /*3370*/  ULEA.HI UR5, UR5, UR7, URZ, 0x6 ;  /* 0x0000000705057291 */ /* 0x000fe4000f8f30ff */
[----:B------:R-:W-:Y:S02]  /*3380*/  USHF.R.U32.HI UR18, URZ, 0x4, UR18 ;  /* 0x00000004ff127899 */ /* 0x000fe40008011612 */
[----:B------:R-:W-:-:S02]  /*3390*/  USHF.R.S32.HI UR5, URZ, 0x6, UR5 ;  /* 0x00000006ff057899 */ /* 0x000fc40008011405 */
[----:B------:R-:W-:Y:S02]  /*33a0*/  ULOP3.LUT UR11, UR11, 0x3fff, URZ, 0xc0, !UPT ;  /* 0x00003fff0b0b7892 */ /* 0x000fe4000f8ec0ff */
[----:B------:R-:W-:Y:S02]  /*33b0*/  UISETP.LT.AND UP0, UPT, UR5, 0x1, UPT ;  /* 0x000000010500788c */ /* 0x000fe4000bf01270 */
[----:B------:R-:W-:Y:S02]  /*33c0*/  ULOP3.LUT UR18, UR18, 0x3fff, URZ, 0xc0, !UPT ;  /* 0x00003fff12127892 */ /* 0x000fe4000f8ec0ff */
[----:B------:R-:W-:Y:S02]  /*33d0*/  USEL UR10, UR5, 0x1, !UP0 ;  /* 0x00000001050a7887 */ /* 0x000fe4000c000000 */
[----:B------:R-:W-:Y:S02]  /*33e0*/  ULOP3.LUT UR11, UR11, 0x10000, URZ, 0xfc, !UPT ;  /* 0x000100000b0b7892 */ /* 0x000fe4000f8efcff */
[----:B------:R-:W-:-:S02]  /*33f0*/  UIADD3 UR10, UPT, UPT, -UR10, URZ, URZ ;  /* 0x000000ff0a0a7290 */ /* 0x000fc4000fffe1ff */
[----:B--2---:R-:W-:Y:S01]  /*3400*/  UISETP.GE.AND UP3, UPT, UR4, 0x1, UPT ;  /* 0x000000010400788c */ /* 0x004fe2000bf66270 */
[----:B-1----:R-:W-:-:S15]  /*3410*/  R2UR UR19, R0 ;  /* 0x00000000001372ca */ /* 0x002fde00000e0000 */
.L_x_68:
[----:B------:R-:W-:Y:S02]  /*3420*/  LEA R0, R10, UR6, 0x3 ;  /* 0x000000060a007c11 */ /* 0x000fe4000f8e18ff */
[----:B------:R-:W-:Y:S02]  /*3430*/  SHF.L.U32 R5, R9, 0x1f, RZ ;  /* 0x0000001f09057819 */ /* 0x000fe400000006ff */
[----:B------:R-:W-:Y:S01]  /*3440*/  PLOP3.LUT P0, PT, PT, PT, UP3, 0x80, 0x8 ;  /* 0x000000000008781c */ /* 0x000fe20003f0f038 */
[----:B------:R-:W-:Y:S01]  /*3450*/  VIADD R3, R0, 0x100 ;  /* 0x0000010000037836 */ /* 0x000fe20000000000 */
[----:B-1----:R-:W1:Y:S02]  /*3460*/  SYNCS.PHASECHK.TRANS64.TRYWAIT P1, [R0+URZ+0xf0], R5 ;  /* 0x0000f005000075a7 */ /* 0x002e6400080211ff */
[----:B-1--4-:R-:W-:Y:S09]  /*3470*/  @!P1 BRA `(.L_x_62) ;  /* 0x0000005800449947 */ /* 0x012ff20003800000 */
.L_x_146:
[----:B------:R-:W-:Y:S01]  /*3480*/  LEA R4, R10, UR6, 0x4 ;  /* 0x000000060a047c11 */ /* 0x000fe2000f8e20ff */
[----:B------:R-:W-:Y:S01]  /*3490*/  @UP3 ULEA UR4, UR16, UR6, 0x3 ;  /* 0x0000000610043291 */ /* 0x000fe2000f8e18ff */
[----:B------:R-:W-:Y:S01]  /*34a0*/  PLOP3.LUT P2, PT, PT, PT, PT, 0x80, 0x8 ;  /* 0x000000000008781c */ /* 0x000fe20003f4f070 */
[----:B------:R-:W-:Y:S01]  /*34b0*/  ULEA UR8, UR17, UR6, 0x3 ;  /* 0x0000000611087291 */ /* 0x000fe2000f8e18ff */
[----:B------:R-:W-:Y:S01]  /*34c0*/  PRMT R3, RZ, 0x654, R3 ;  /* 0x00000654ff037816 */ /* 0x000fe20000000003 */
[----:B------:R-:W-:Y:S01]  /*34d0*/  ULEA UR9, UR17, UR19, 0x7 ;  /* 0x0000001311097291 */ /* 0x000fe2000f8e38ff */
[----:B-1----:R-:W1:Y:S01]  /*34e0*/  LDS.128 R4, [R4+0x180] ;  /* 0x0001800004047984 */ /* 0x002e620000000c00 */
[----:B------:R-:W-:Y:S02]  /*34f0*/  @P0 SHF.L.U32 R2, R8, 0x1f, RZ ;  /* 0x0000001f08020819 */ /* 0x000fe400000006ff */
[----:B------:R-:W-:Y:S01]  /*3500*/  SHF.L.U32 R0, R11, 0x1f, RZ ;  /* 0x0000001f0b007819 */ /* 0x000fe200000006ff */
[----:B------:R-:W-:Y:S01]  /*3510*/  @!PT LDS RZ, [RZ] ;  /* 0x00000000fffff984 */ /* 0x000fe20000000800 */
[----:B------:R-:W-:Y:S01]  /*3520*/  @!PT LDS RZ, [RZ] ;  /* 0x00000000fffff984 */ /* 0x000fe20000000800 */
[----:B------:R-:W-:Y:S01]  /*3530*/  @!PT LDS RZ, [RZ] ;  /* 0x00000000fffff984 */ /* 0x000fe20000000800 */
[----:B------:R-:W-:Y:S01]  /*3540*/  @!PT LDS RZ, [RZ] ;  /* 0x00000000fffff984 */ /* 0x000fe20000000800 */
[----:B------:R2:W-:Y:S06]  /*3550*/  MEMBAR.ALL.CTA ;  /* 0x0000000000007992 */ /* 0x0005ec0000008000 */
[----:B--2---:R-:W2:Y:S02]  /*3560*/  FENCE.VIEW.ASYNC.S ;  /* 0x00000000000073c6 */ /* 0x004ea40000000000 */
[----:B--2---:R2:W-:Y:S01]  /*3570*/  SYNCS.ARRIVE.TRANS64.RED.A1T0 RZ, [R3+URZ], RZ ;  /* 0x000000ff03ff79a7 */ /* 0x0045e200081004ff */
[----:B------:R2:W4:Y:S01]  /*3580*/  @P0 SYNCS.PHASECHK.TRANS64.TRYWAIT P2, [UR4], R2 ;  /* 0x00000002ff0005a7 */ /* 0x0005220008041104 */
[----:B-1----:R-:W-:Y:S01]  /*3590*/  LOP3.LUT P1, RZ, R6, 0x1, RZ, 0xc0, !PT ;  /* 0x0000000106ff7812 */ /* 0x002fe2000782c0ff */
[----:B------:R-:W1:Y:S02]  /*35a0*/  SYNCS.PHASECHK.TRANS64.TRYWAIT P0, [UR8+0x130], R0 ;  /* 0x00013000ff0075a7 */ /* 0x000e640008001108 */
[----:B-12-4-:R-:W-:Y:S10]  /*35b0*/  @!P0 BRA `(.L_x_63) ;  /* 0x0000005800088947 */ /* 0x016ff40003800000 */
.L_x_148:
[----:B------:R-:W-:Y:S01]  /*35c0*/  IADD3 R10, PT, PT, R10, 0x1, RZ ;  /* 0x000000010a0a7810 */ /* 0x000fe20007ffe0ff */
[----:B------:R-:W-:Y:S06]  /*35d0*/  BRA.U !UP3, `(.L_x_64) ;  /* 0x000000010b987547 */ /* 0x000fec000b800000 */
[----:B------:R-:W-:Y:S01]  /*35e0*/  UPLOP3.LUT UP4, UPT, UPT, UPT, UPT, 0x40, 0x4 ;  /* 0x000000000004789c */ /* 0x000fe20003f8e870 */
[----:B------:R-:W-:Y:S01]  /*35f0*/  UMOV UR15, UR10 ;  /* 0x0000000a000f7c82 */ /* 0x000fe20008000000 */
[----:B------:R-:W-:Y:S01]  /*3600*/  UMOV UR14, UR5 ;  /* 0x00000005000e7c82 */ /* 0x000fe20008000000 */
[----:B------:R-:W-:-:S08]  /*3610*/  UMOV UR13, UR16 ;  /* 0x00000010000d7c82 */ /* 0x000fd00008000000 */
.L_x_67:
[----:B------:R-:W-:Y:S02]  /*3620*/  UIADD3 UR15, UPT, UPT, UR15, 0x1, URZ ;  /* 0x000000010f0f7890 */ /* 0x000fe4000fffe0ff */
[----:B--2---:R-:W-:Y:S02]  /*3630*/  ULEA UR7, UR13, UR6, 0x3 ;  /* 0x000000060d077291 */ /* 0x004fe4000f8e18ff */
[----:B------:R-:W-:Y:S01]  /*3640*/  UISETP.NE.AND UP0, UPT, UR15, URZ, UPT ;  /* 0x000000ff0f00728c */ /* 0x000fe2000bf05270 */
[----:B----4-:R-:W-:Y:S10]  /*3650*/  @P2 BRA `(.L_x_65) ;  /* 0x00000000000c2947 */ /* 0x010ff40003800000 */
[----:B-1----:R-:W-:Y:S04]  /*3660*/  SHF.L.U32 R3, R8, 0x1f, RZ ;  /* 0x0000001f08037819 */ /* 0x002fe800000006ff */
[----:B------:R-:W1:Y:S02]  /*3670*/  SYNCS.PHASECHK.TRANS64.TRYWAIT P0, [UR7], R3 ;  /* 0x00000003ff0075a7 */ /* 0x000e640008001107 */
[----:B-1----:R-:W-:Y:S05]  /*3680*/  @!P0 BRA `(.L_x_66) ;  /* 0x0000005400ec8947 */ /* 0x002fea0003800000 */
.L_x_65:
[----:B------:R-:W-:Y:S01]  /*3690*/  UISETP.NE.AND UP1, UPT, UR14, 0x1, UPT ;  /* 0x000000010e00788c */ /* 0x000fe2000bf25270 */
[----:B------:R-:W-:Y:S01]  /*36a0*/  PLOP3.LUT P2, PT, PT, PT, PT, 0x80, 0x8 ;  /* 0x000000000008781c */ /* 0x000fe20003f4f070 */
[----:B------:R-:W-:Y:S02]  /*36b0*/  UIADD3 UR16, UPT, UPT, UR13, 0x1, URZ ;  /* 0x000000010d107890 */ /* 0x000fe4000fffe0ff */
[----:B------:R-:W-:Y:S02]  /*36c0*/  ULEA UR24, UR13, UR18, 0x9 ;  /* 0x000000120d187291 */ /* 0x000fe4000f8e48ff */
[----:B------:R-:W-:Y:S01]  /*36d0*/  UISETP.NE.AND UP2, UPT, UR16, 0xc, UPT ;  /* 0x0000000c1000788c */ /* 0x000fe2000bf45270 */
[----:B------:R-:W-:Y:S01]  /*36e0*/  PLOP3.LUT P0, PT, PT, PT, UP1, 0x80, 0x8 ;  /* 0x000000000008781c */ /* 0x000fe20003f0f018 */
[----:B------:R-:W-:Y:S02]  /*36f0*/  ULEA UR26, UR13, UR11, 0x9 ;  /* 0x0000000b0d1a7291 */ /* 0x000fe4000f8e48ff */
[----:B------:R-:W-:Y:S02]  /*3700*/  USEL UR12, URZ, 0x1, UP2 ;  /* 0x00000001ff0c7887 */ /* 0x000fe40009000000 */
[----:B------:R-:W-:Y:S02]  /*3710*/  USEL UR16, UR16, URZ, UP2 ;  /* 0x000000ff10107287 */ /* 0x000fe40009000000 */
[----:B------:R-:W-:Y:S02]  /*3720*/  UIADD3 UR30, UPT, UPT, UR24, 0x100, URZ ;  /* 0x00000100181e7890 */ /* 0x000fe4000fffe0ff */
[----:B------:R-:W-:Y:S01]  /*3730*/  @UP1 ULEA UR4, UR16, UR6, 0x3 ;  /* 0x0000000610041291 */ /* 0x000fe2000f8e18ff */
[----:B------:R-:W-:Y:S01]  /*3740*/  LOP3.LUT R8, R8, UR12, RZ, 0x3c, !PT ;  /* 0x0000000c08087c12 */ /* 0x000fe2000f8e3cff */
[----:B------:R-:W-:Y:S02]  /*3750*/  UIADD3 UR28, UPT, UPT, UR26, 0x2, URZ ;  /* 0x000000021a1c7890 */ /* 0x000fe4000fffe0ff */
[----:B------:R-:W-:Y:S01]  /*3760*/  UIADD3 UR7, UPT, UPT, UR7, 0x60, URZ ;  /* 0x0000006007077890 */ /* 0x000fe2000fffe0ff */
[----:B-1----:R-:W-:Y:S01]  /*3770*/  @P0 SHF.L.U32 R0, R8, 0x1f, RZ ;  /* 0x0000001f08000819 */ /* 0x002fe200000006ff */
[----:B------:R-:W-:Y:S01]  /*3780*/  UMOV UR25, 0x40004040 ;  /* 0x4000404000197882 */ /* 0x000fe20000000000 */
[----:B------:R-:W-:Y:S01]  /*3790*/  UMOV UR27, 0x80004020 ;  /* 0x80004020001b7882 */ /* 0x000fe20000000000 */
[----:B------:R-:W-:Y:S01]  /*37a0*/  UMOV UR31, 0x40004040 ;  /* 0x40004040001f7882 */ /* 0x000fe20000000000 */
[----:B------:R2:W4:Y:S01]  /*37b0*/  @P0 SYNCS.PHASECHK.TRANS64.TRYWAIT P2, [UR4], R0 ;  /* 0x00000000ff0005a7 */ /* 0x0005220008041104 */
[----:B------:R-:W-:Y:S01]  /*37c0*/  UIADD3 UR14, UPT, UPT, UR14, -0x1, URZ ;  /* 0xffffffff0e0e7890 */ /* 0x000fe2000fffe0ff */
[----:B------:R2:W-:Y:S01]  /*37d0*/  UTCQMMA gdesc[UR26], gdesc[UR24], tmem[UR9], tmem[UR22], idesc[UR23], UP4 ;  /* 0x00ff16181a0075ea */ /* 0x0005e2000a000309 */
[----:B------:R-:W-:Y:S01]  /*37e0*/  UPLOP3.LUT UP4, UPT, UPT, UPT, UPT, 0x80, 0x8 ;  /* 0x000000000008789c */ /* 0x000fe20003f8f070 */
[----:B------:R-:W-:Y:S01]  /*37f0*/  UMOV UR29, 0x80004020 ;  /* 0x80004020001d7882 */ /* 0x000fe20000000000 */
[----:B------:R-:W-:Y:S01]  /*3800*/  UMOV UR13, UR16 ;  /* 0x00000010000d7c82 */ /* 0x000fe20008000000 */
[----:B------:R2:W-:Y:S01]  /*3810*/  UTCQMMA gdesc[UR28], gdesc[UR30], tmem[UR9], tmem[UR20], idesc[UR21], UPT ;  /* 0x00ff141e1c0075ea */ /* 0x0005e2000b800309 */
[----:B------:R2:W-:Y:S01]  /*3820*/  UTCBAR [UR7], URZ ;  /* 0x000000ff070073e9 */ /* 0x0005e200080000ff */
[----:B------:R-:W-:Y:S06]  /*3830*/  BRA.U UP0, `(.L_x_67) ;  /* 0xfffffffd00787547 */ /* 0x000fec000b83ffff */
.L_x_64:
[----:B------:R-:W-:Y:S01]  /*3840*/  UIADD3 UR17, UPT, UPT, UR17, 0x1, URZ ;  /* 0x0000000111117890 */ /* 0x000fe2000fffe0ff */
[C---:B------:R-:W-:Y:S01]  /*3850*/  ISETP.NE.AND P0, PT, R10.reuse, 0x2, PT ;  /* 0x000000020a00780c */ /* 0x040fe20003f05270 */
[----:B------:R-:W-:Y:S02]  /*3860*/  UIADD3 UR8, UPT, UPT, UR8, 0x110, URZ ;  /* 0x0000011008087890 */ /* 0x000fe4000fffe0ff */
[----:B------:R-:W-:Y:S01]  /*3870*/  UISETP.NE.AND UP0, UPT, UR17, 0x4, UPT ;  /* 0x000000041100788c */ /* 0x000fe2000bf05270 */
[----:B-12---:R-:W-:Y:S02]  /*3880*/  SEL R0, RZ, 0x1, P0 ;  /* 0x00000001ff007807 */ /* 0x006fe40000000000 */
[----:B------:R-:W-:Y:S01]  /*3890*/  SEL R10, R10, RZ, P0 ;  /* 0x000000ff0a0a7207 */ /* 0x000fe20000000000 */
[----:B------:R-:W-:Y:S01]  /*38a0*/  USEL UR4, URZ, 0x1, UP0 ;  /* 0x00000001ff047887 */ /* 0x000fe20008000000 */
[----:B------:R-:W-:Y:S01]  /*38b0*/  LOP3.LUT R9, R9, R0, RZ, 0x3c, !PT ;  /* 0x0000000009097212 */ /* 0x000fe200078e3cff */
[----:B------:R-:W-:Y:S01]  /*38c0*/  USEL UR17, UR17, URZ, UP0 ;  /* 0x000000ff11117287 */ /* 0x000fe20008000000 */
[----:B------:R1:W-:Y:S03]  /*38d0*/  UTCBAR [UR8], URZ ;  /* 0x000000ff080073e9 */ /* 0x0003e600080000ff */
[----:B------:R-:W-:Y:S01]  /*38e0*/  LOP3.LUT R11, R11, UR4, RZ, 0x3c, !PT ;  /* 0x000000040b0b7c12 */ /* 0x000fe2000f8e3cff */
[----:B------:R-:W-:Y:S07]  /*38f0*/  @P1 BRA `(.L_x_68) ;  /* 0xfffffff800c81947 */ /* 0x000fee000383ffff */
[----:B------:R-:W2:Y:S01]  /*3900*/  S2UR UR4, SR_CgaCtaId ;  /* 0x00000000000479c3 */ /* 0x000ea20000008800 */
[----:B------:R-:W-:Y:S01]  /*3910*/  ELECT P0, URZ, PT ;  /* 0x0000000000ff782f */ /* 0x000fe20003800000 */
[----:B------:R-:W-:Y:S01]  /*3920*/  IMAD.MOV.U32 R0, RZ, RZ, 0x1 ;  /* 0x00000001ff007424 */ /* 0x000fe200078e00ff */
[----:B------:R-:W-:Y:S01]  /*3930*/  UIADD3 UR6, UPT, UPT, UR6, 0x130, URZ ;  /* 0x0000013006067890 */ /* 0x000fe2000fffe0ff */
[----:B------:R-:W-:Y:S01]  /*3940*/  SHF.L.U32 R3, R11, 0x1f, RZ ;  /* 0x0000001f0b037819 */ /* 0x000fe200000006ff */
[----:B------:R-:W-:-:S03]  /*3950*/  UMOV UR5, 0x40 ;  /* 0x0000004000057882 */ /* 0x000fc60000000000 */
[----:B------:R-:W-:Y:S01]  /*3960*/  UVIRTCOUNT.DEALLOC.SMPOOL 0x80 ;  /* 0x000000800000784c */ /* 0x000fe20000000000 */
[----:B--2---:R-:W-:Y:S02]  /*3970*/  ULEA UR4, UR4, UR5, 0x18 ;  /* 0x0000000504047291 */ /* 0x004fe4000f8ec0ff */
[----:B------:R-:W-:-:S07]  /*3980*/  ULEA UR5, UR17, UR6, 0x3 ;  /* 0x0000000611057291 */ /* 0x000fce000f8e18ff */
[----:B------:R2:W-:Y:S02]  /*3990*/  @P0 STS.U8 [UR4+0x1c], R0 ;  /* 0x00001c00ff000988 */ /* 0x0005e40008000004 */
[----:B------:R-:W3:Y:S02]  /*39a0*/  SYNCS.PHASECHK.TRANS64.TRYWAIT P0, [UR5], R3 ;  /* 0x00000003ff0075a7 */ /* 0x000ee40008001105 */
[----:B--23--:R-:W-:Y:S05]  /*39b0*/  @!P0 BRA `(.L_x_69) ;  /* 0x0000005400388947 */ /* 0x00cfea0003800000 */
.L_x_151:
[----:B------:R-:W-:-:S04]  /*39c0*/  UIADD3 UR7, UPT, UPT, UR17, 0x1, URZ ;  /* 0x0000000111077890 */ /* 0x000fc8000fffe0ff */
[----:B------:R-:W-:-:S04]  /*39d0*/  UISETP.NE.AND UP0, UPT, UR7, 0x4, UPT ;  /* 0x000000040700788c */ /* 0x000fc8000bf05270 */
[----:B-1----:R-:W-:Y:S02]  /*39e0*/  USEL UR8, URZ, 0x1, UP0 ;  /* 0x00000001ff087887 */ /* 0x002fe40008000000 */
[----:B------:R-:W-:-:S04]  /*39f0*/  USEL UR7, UR7, URZ, UP0 ;  /* 0x000000ff07077287 */ /* 0x000fc80008000000 */
[----:B------:R-:W-:Y:S01]  /*3a00*/  ULEA UR5, UR7, UR6, 0x3 ;  /* 0x0000000607057291 */ /* 0x000fe2000f8e18ff */
[----:B------:R-:W-:-:S04]  /*3a10*/  LOP3.LUT R2, R11, UR8, RZ, 0x3c, !PT ;  /* 0x000000080b027c12 */ /* 0x000fc8000f8e3cff */
[----:B--2---:R-:W-:-:S04]  /*3a20*/  SHF.L.U32 R3, R2, 0x1f, RZ ;  /* 0x0000001f02037819 */ /* 0x004fc800000006ff */
[----:B------:R-:W1:Y:S02]  /*3a30*/  SYNCS.PHASECHK.TRANS64.TRYWAIT P0, [UR5], R3 ;  /* 0x00000003ff0075a7 */ /* 0x000e640008001105 */
[----:B-1----:R-:W-:Y:S05]  /*3a40*/  @!P0 BRA `(.L_x_70) ;  /* 0x00000054002c8947 */ /* 0x002fea0003800000 */
.L_x_153:
        /* <DEDUP_REMOVED lines=9> */
.L_x_155:
[----:B------:R-:W-:-:S04]  /*3ae0*/  UIADD3 UR7, UPT, UPT, UR7, 0x1, URZ ;  /* 0x0000000107077890 */ /* 0x000fc8000fffe0ff */
[----:B------:R-:W-:-:S04]  /*3af0*/  UISETP.NE.AND UP0, UPT, UR7, 0x4, UPT ;  /* 0x000000040700788c */ /* 0x000fc8000bf05270 */
[----:B------:R-:W-:Y:S02]  /*3b00*/  USEL UR5, URZ, 0x1, UP0 ;  /* 0x00000001ff057887 */ /* 0x000fe40008000000 */
[----:B------:R-:W-:-:S04]  /*3b10*/  USEL UR7, UR7, URZ, UP0 ;  /* 0x000000ff07077287 */ /* 0x000fc80008000000 */
[----:B------:R-:W-:Y:S01]  /*3b20*/  ULEA UR7, UR7, UR6, 0x3 ;  /* 0x0000000607077291 */ /* 0x000fe2000f8e18ff */
[----:B-1----:R-:W-:-:S04]  /*3b30*/  LOP3.LUT R3, R2, UR5, RZ, 0x3c, !PT ;  /* 0x0000000502037c12 */ /* 0x002fc8000f8e3cff */
[----:B------:R-:W-:-:S04]  /*3b40*/  SHF.L.U32 R3, R3, 0x1f, RZ ;  /* 0x0000001f03037819 */ /* 0x000fc800000006ff */
[----:B------:R-:W1:Y:S02]  /*3b50*/  SYNCS.PHASECHK.TRANS64.TRYWAIT P0, [UR7], R3 ;  /* 0x00000003ff0075a7 */ /* 0x000e640008001107 */
[----:B-1----:R-:W-:Y:S05]  /*3b60*/  @!P0 BRA `(.L_x_72) ;  /* 0x0000005400148947 */ /* 0x002fea0003800000 */
.L_x_157:
[----:B------:R-:W-:Y:S01]  /*3b70*/  NOP ;  /* 0x0000000000007918 */ /* 0x000fe20000000000 */
[----:B-1----:R-:W1:Y:S01]  /*3b80*/  LDS R0, [UR4+0x14] ;  /* 0x00001404ff007984 */ /* 0x002e620008000800 */
[----:B------:R-:W-:Y:S01]  /*3b90*/  ULOP3.LUT UR6, UR19, 0xffff, URZ, 0xc0, !UPT ;  /* 0x0000ffff13067892 */ /* 0x000fe2000f8ec0ff */
[----:B------:R-:W-:Y:S01]  /*3ba0*/  UMOV UR8, 0xffff ;  /* 0x0000ffff00087882 */ /* 0x000fe20000000000 */
[----:B------:R-:W-:Y:S02]  /*3bb0*/  UMOV UR5, 0x1 ;  /* 0x0000000100057882 */ /* 0x000fe40000000000 */
[----:B------:R-:W-:-:S04]  /*3bc0*/  USHF.R.U32.HI UR6, URZ, 0x5, UR6 ;  /* 0x00000005ff067899 */ /* 0x000fc80008011606 */
[----:B------:R-:W-:Y:S02]  /*3bd0*/  USHF.L.U32 UR8, UR8, UR6, URZ ;  /* 0x0000000608087299 */ /* 0x000fe400080006ff */
[----:B------:R-:W-:-:S04]  /*3be0*/  USHF.L.U32 UR5, UR5, UR6, URZ ;  /* 0x0000000605057299 */ /* 0x000fc800080006ff */
[----:B-1----:R-:W-:-:S04]  /*3bf0*/  LOP3.LUT R0, R0, UR8, RZ, 0xc0, !PT ;  /* 0x0000000800007c12 */ /* 0x002fc8000f8ec0ff */
[----:B------:R-:W-:-:S13]  /*3c00*/  ISETP.NE.AND P0, PT, R0, UR8, PT ;  /* 0x0000000800007c0c */ /* 0x000fda000bf05270 */
[----:B------:R-:W-:Y:S05]  /*3c10*/  @P0 BRA `(.L_x_73) ;  /* 0x0000000000580947 */ /* 0x000fea0003800000 */
[----:B------:R-:W1:Y:S02]  /*3c20*/  LDS R0, [UR4+0x18] ;  /* 0x00001804ff007984 */ /* 0x000e640008000800 */
[----:B-1----:R-:W-:-:S04]  /*3c30*/  LOP3.LUT R0, R0, UR5, RZ, 0xc0, !PT ;  /* 0x0000000500007c12 */ /* 0x002fc8000f8ec0ff */
[----:B------:R-:W-:-:S13]  /*3c40*/  ISETP.NE.AND P0, PT, R0, UR5, PT ;  /* 0x0000000500007c0c */ /* 0x000fda000bf05270 */
[----:B------:R-:W-:Y:S05]  /*3c50*/  @P0 BRA `(.L_x_74) ;  /* 0x00000000003c0947 */ /* 0x000fea0003800000 */
[----:B------:R-:W1:Y:S01]  /*3c60*/  S2R R2, SR_LANEID ;  /* 0x0000000000027919 */ /* 0x000e620000000000 */
[----:B------:R-:W-:Y:S01]  /*3c70*/  ULOP3.LUT UR8, URZ, UR8, URZ, 0x33, !UPT ;  /* 0x00000008ff087292 */ /* 0x000fe2000f8e33ff */
[----:B------:R-:W-:Y:S01]  /*3c80*/  LOP3.LUT R4, RZ, UR5, RZ, 0x33, !PT ;  /* 0x00000005ff047c12 */ /* 0x000fe2000f8e33ff */
[----:B------:R-:W-:Y:S02]  /*3c90*/  VOTEU.ANY UR7, UPT, PT ;  /* 0x0000000000077886 */ /* 0x000fe400038e0100 */
[----:B------:R-:W-:Y:S01]  /*3ca0*/  UFLO.U32 UR7, UR7 ;  /* 0x00000007000772bd */ /* 0x000fe200080e0000 */
[----:B------:R-:W2:Y:S01]  /*3cb0*/  REDUX UR5, R4 ;  /* 0x00000000040573c4 */ /* 0x000ea20000000000 */
[----:B------:R-:W-:-:S06]  /*3cc0*/  IMAD.U32 R0, RZ, RZ, UR8 ;  /* 0x00000008ff007e24 */ /* 0x000fcc000f8e00ff */
[----:B------:R3:W-:Y:S01]  /*3cd0*/  UTCATOMSWS.AND URZ, UR8 ;  /* 0x0000000800ff79e3 */ /* 0x0007e20008000000 */
[----:B------:R-:W4:Y:S01]  /*3ce0*/  REDUX UR6, R0 ;  /* 0x00000000000673c4 */ /* 0x000f220000000000 */
[----:B-1----:R-:W-:Y:S01]  /*3cf0*/  ISETP.EQ.U32.AND P0, PT, R2, UR7, PT ;  /* 0x0000000702007c0c */ /* 0x002fe2000bf02070 */
[----:B--2---:R-:W-:Y:S01]  /*3d00*/  IMAD.U32 R2, RZ, RZ, UR5 ;  /* 0x00000005ff027e24 */ /* 0x004fe2000f8e00ff */
[----:B----4-:R-:W-:-:S11]  /*3d10*/  MOV R3, UR6 ;  /* 0x0000000600037c02 */ /* 0x010fd60008000f00 */
[----:B------:R3:W-:Y:S04]  /*3d20*/  @P0 ATOMS.AND RZ, [UR4+0x14], R3 ;  /* 0x00001403ffff098c */ /* 0x0007e8000a800004 */
[----:B------:R3:W-:Y:S01]  /*3d30*/  @P0 ATOMS.AND RZ, [UR4+0x18], R2 ;  /* 0x00001802ffff098c */ /* 0x0007e2000a800004 */
[----:B------:R-:W-:Y:S05]  /*3d40*/  BRA `(.L_x_75) ;  /* 0x0000000000147947 */ /* 0x000fea0003800000 */
.L_x_74:
[----:B------:R-:W-:Y:S02]  /*3d50*/  MOV R2, 0x3d70 ;  /* 0x00003d7000027802 */ /* 0x000fe40000000f00 */
[----:B----45:R-:W-:Y:S05]  /*3d60*/  CALL.REL.NOINC `($__internal_0_$__cuda_sm10x_tcgen05_guardrail_trap_col_being_dealloced_not_returned_by_alloc) ;  /* 0x0000005400707944 */ /* 0x030fea0003c00000 */
[----:B------:R-:W-:Y:S05]  /*3d70*/  BRA `(.L_x_75) ;  /* 0x0000000000087947 */ /* 0x000fea0003800000 */
.L_x_73:
[----:B------:R-:W-:Y:S02]  /*3d80*/  MOV R2, 0x3da0 ;  /* 0x00003da000027802 */ /* 0x000fe40000000f00 */
[----:B----45:R-:W-:Y:S05]  /*3d90*/  CALL.REL.NOINC `($__internal_2_$__cuda_sm10x_tcgen05_guardrail_trap_unallocated_columns_being_dealloced) ;  /* 0x00000054007c7944 */ /* 0x030fea0003c00000 */
.L_x_75:
[----:B------:R-:W-:Y:S01]  /*3da0*/  NOP ;  /* 0x0000000000007918 */ /* 0x000fe20000000000 */
[----:B---3--:R-:W-:Y:S05]  /*3db0*/  EXIT ;  /* 0x000000000000794d */ /* 0x008fea0003800000 */
.L_x_57:
[----:B------:R-:W-:-:S09]  /*3dc0*/  UISETP.NE.OR UP2, UPT, UR8, 0x3, !UP2 ;  /* 0x000000030800788c */ /* 0x000fd2000d745670 */
[----:B------:R-:W-:Y:S05]  /*3dd0*/  BRA.U UP2, `(.L_x_76) ;  /* 0x0000000d02407547 */ /* 0x000fea000b800000 */
[----:B------:R-:W1:Y:S01]  /*3de0*/  LDC R0, c[0x0][0xb30] ;  /* 0x0002cc00ff007b82 */ /* 0x000e620000000800 */
[----:B------:R-:W2:Y:S01]  /*3df0*/  LDCU.64 UR8, c[0x0][0x888] ;  /* 0x00011100ff0877ac */ /* 0x000ea20008000a00 */
[----:B------:R-:W-:Y:S02]  /*3e00*/  HFMA2 R29, -RZ, RZ, 0, 0 ;  /* 0x00000000ff1d7431 */ /* 0x000fe400000001ff */
[----:B------:R-:W-:Y:S01]  /*3e10*/  IMAD.MOV.U32 R31, RZ, RZ, 0x1 ;  /* 0x00000001ff1f7424 */ /* 0x000fe200078e00ff */
[----:B------:R-:W-:Y:S01]  /*3e20*/  MOV R23, 0x2000 ;  /* 0x0000200000177802 */ /* 0x000fe20000000f00 */
[----:B------:R-:W4:Y:S01]  /*3e30*/  LDCU.64 UR4, c[0x0][0x890] ;  /* 0x00011200ff0477ac */ /* 0x000f220008000a00 */
[----:B------:R-:W-:Y:S01]  /*3e40*/  IMAD.MOV.U32 R30, RZ, RZ, RZ ;  /* 0x000000ffff1e7224 */ /* 0x000fe200078e00ff */
[----:B------:R-:W3:Y:S01]  /*3e50*/  LDC R19, c[0x0][0x370] ;  /* 0x0000dc00ff137b82 */ /* 0x000ee20000000800 */
[----:B------:R-:W-:Y:S01]  /*3e60*/  UMOV UR7, 0x400 ;  /* 0x0000040000077882 */ /* 0x000fe20000000000 */
[----:B------:R-:W-:-:S02]  /*3e70*/  UPLOP3.LUT UP1, UPT, UPT, UPT, UPT, 0x40, 0x4 ;  /* 0x000000000004789c */ /* 0x000fc40003f2e870 */
[----:B------:R-:W-:-:S04]  /*3e80*/  ULEA UR7, UR37, UR7, 0x18 ;  /* 0x0000000725077291 */ /* 0x000fc8000f8ec0ff */
[----:B------:R-:W3:Y:S01]  /*3e90*/  LDC R2, c[0x0][0xb0c] ;  /* 0x0002c300ff027b82 */ /* 0x000ee20000000800 */
[----:B------:R-:W-:Y:S02]  /*3ea0*/  UIADD3 UR13, UPT, UPT, UR7, 0xc8, URZ ;  /* 0x000000c8070d7890 */ /* 0x000fe4000fffe0ff */
[----:B--2---:R-:W-:Y:S02]  /*3eb0*/  UISETP.NE.U32.AND UP2, UPT, UR8, URZ, UPT ;  /* 0x000000ff0800728c */ /* 0x004fe4000bf45070 */
[----:B------:R-:W-:Y:S02]  /*3ec0*/  UIADD3 UR17, UPT, UPT, UR7, 0xc0, URZ ;  /* 0x000000c007117890 */ /* 0x000fe4000fffe0ff */
[----:B----4-:R-:W-:Y:S01]  /*3ed0*/  UISETP.NE.U32.AND UP3, UPT, UR4, URZ, UPT ;  /* 0x000000ff0400728c */ /* 0x010fe2000bf65070 */
[----:B------:R-:W2:Y:S01]  /*3ee0*/  LDC R18, c[0x0][0xb20] ;  /* 0x0002c800ff127b82 */ /* 0x000ea20000000800 */
[----:B-1----:R-:W-:Y:S01]  /*3ef0*/  ISETP.NE.AND P1, PT, R0, 0x1, PT ;  /* 0x000000010000780c */ /* 0x002fe20003f25270 */
[----:B------:R-:W-:-:S02]  /*3f00*/  UISETP.NE.AND.EX UP2, UPT, UR9, URZ, UPT, UP2 ;  /* 0x000000ff0900728c */ /* 0x000fc4000bf45320 */
[----:B------:R-:W-:Y:S02]  /*3f10*/  UPRMT UR13, UR37, 0x654, UR13 ;  /* 0x00000654250d7896 */ /* 0x000fe4000800000d */
[----:B------:R-:W-:Y:S02]  /*3f20*/  UISETP.NE.AND.EX UP3, UPT, UR5, URZ, UPT, UP3 ;  /* 0x000000ff0500728c */ /* 0x000fe4000bf65330 */
[----:B------:R-:W1:Y:S08]  /*3f30*/  LDC.64 R32, c[0x0][0x348] ;  /* 0x0000d200ff207b82 */ /* 0x000e700000000a00 */
[----:B------:R-:W4:Y:S08]  /*3f40*/  LDC.64 R16, c[0x0][0xb10] ;  /* 0x0002c400ff107b82 */ /* 0x000f300000000a00 */
[----:B------:R-:W1:Y:S08]  /*3f50*/  LDC.64 R6, c[0x0][0xb18] ;  /* 0x0002c600ff067b82 */ /* 0x000e700000000a00 */
[----:B------:R-:W1:Y:S08]  /*3f60*/  LDC.64 R4, c[0x0][0xb28] ;  /* 0x0002ca00ff047b82 */ /* 0x000e700000000a00 */
[----:B--23--:R-:W1:Y:S02]  /*3f70*/  LDC R22, c[0x0][0x374] ;  /* 0x0000dd00ff167b82 */ /* 0x00ce640000000800 */
.L_x_85:
[C---:B------:R-:W-:Y:S02]  /*3f80*/  LEA R0, R30.reuse, UR7, 0x3 ;  /* 0x000000071e007c11 */ /* 0x040fe4000f8e18ff */
[----:B------:R-:W-:Y:S02]  /*3f90*/  SHF.L.U32 R3, R29, 0x1f, RZ ;  /* 0x0000001f1d037819 */ /* 0x000fe400000006ff */
[----:B------:R-:W-:Y:S02]  /*3fa0*/  LEA R24, R30, UR7, 0x4 ;  /* 0x000000071e187c11 */ /* 0x000fe4000f8e20ff */
[----:B--2---:R-:W2:Y:S02]  /*3fb0*/  SYNCS.PHASECHK.TRANS64.TRYWAIT P0, [R0+URZ+0xf0], R3 ;  /* 0x0000f003000075a7 */ /* 0x004ea400080011ff */
[----:B--2---:R-:W-:Y:S05]  /*3fc0*/  @!P0 BRA `(.L_x_77) ;  /* 0x0000005000148947 */ /* 0x004fea0003800000 */
.L_x_158:
[----:B------:R-:W-:Y:S01]  /*3fd0*/  ISETP.GE.AND P0, PT, R72, 0x1, PT ;  /* 0x000000014800780c */ /* 0x000fe20003f06270 */
[----:B------:R-:W3:Y:S01]  /*3fe0*/  LDS.128 R24, [R24+0x180] ;  /* 0x0001800018187984 */ /* 0x000ee20000000c00 */
[----:B--2---:R-:W-:Y:S01]  /*3ff0*/  VIADD R0, R0, 0x100 ;  /* 0x0000010000007836 */ /* 0x004fe20000000000 */
[----:B------:R-:W-:Y:S01]  /*4000*/  @!PT LDS RZ, [RZ] ;  /* 0x00000000fffff984 */ /* 0x000fe20000000800 */
[----:B------:R-:W-:Y:S01]  /*4010*/  @!PT LDS RZ, [RZ] ;  /* 0x00000000fffff984 */ /* 0x000fe20000000800 */
[----:B------:R-:W-:Y:S01]  /*4020*/  @!PT LDS RZ, [RZ] ;  /* 0x00000000fffff984 */ /* 0x000fe20000000800 */
[----:B------:R-:W-:Y:S01]  /*4030*/  @!PT LDS RZ, [RZ] ;  /* 0x00000000fffff984 */ /* 0x000fe20000000800 */
[----:B------:R2:W-:Y:S06]  /*4040*/  MEMBAR.ALL.CTA ;  /* 0x0000000000007992 */ /* 0x0005ec0000008000 */
[----:B--2---:R-:W2:Y:S01]  /*4050*/  FENCE.VIEW.ASYNC.S ;  /* 0x00000000000073c6 */ /* 0x004ea20000000000 */
[----:B------:R-:W-:Y:S04]  /*4060*/  PRMT R0, RZ, 0x654, R0 ;  /* 0x00000654ff007816 */ /* 0x000fe80000000000 */
[----:B--2---:R2:W-:Y:S01]  /*4070*/  SYNCS.ARRIVE.TRANS64.RED.A1T0 RZ, [R0+URZ], RZ ;  /* 0x000000ff00ff79a7 */ /* 0x0045e200081004ff */
[----:B---3--:R-:W-:Y:S11]  /*4080*/  LOP3.LUT P3, RZ, R26, 0x1, RZ, 0xc0, !PT ;  /* 0x000000011aff7812 */ /* 0x008ff6000786c0ff */
[----:B------:R-:W-:Y:S02]  /*4090*/  @!UPT UIADD3 URZ, UPT, UPT, URZ, URZ, URZ ;  /* 0x000000fffffff290 */ /* 0x000fe4000fffe0ff */
[----:B------:R-:W-:Y:S02]  /*40a0*/  @P3 MOV R13, R24 ;  /* 0x00000018000d3202 */ /* 0x000fe40000000f00 */
[----:B------:R-:W-:Y:S01]  /*40b0*/  @P3 LOP3.LUT R8, R25, 0xffff, RZ, 0xc0, !PT ;  /* 0x0000ffff19083812 */ /* 0x000fe200078ec0ff */
[----:B--2---:R-:W-:Y:S06]  /*40c0*/  @!P0 BRA `(.L_x_78) ;  /* 0x0000000000a48947 */ /* 0x004fec0003800000 */
[----:B-1----:R-:W-:Y:S01]  /*40d0*/  IMAD.HI.U32 R35, R22, R7, RZ ;  /* 0x0000000716237227 */ /* 0x002fe200078e00ff */
[----:B------:R-:W-:Y:S02]  /*40e0*/  ISETP.NE.AND P0, PT, R6, 0x1, PT ;  /* 0x000000010600780c */ /* 0x000fe40003f05270 */
[----:B------:R-:W-:Y:S01]  /*40f0*/  ISETP.NE.AND P2, PT, R72, 0x1, PT ;  /* 0x000000014800780c */ /* 0x000fe20003f45270 */
[----:B----4-:R-:W-:Y:S01]  /*4100*/  IMAD.HI.U32 R34, R19, R16, RZ ;  /* 0x0000001013227227 */ /* 0x010fe200078e00ff */
[----:B------:R-:W-:Y:S02]  /*4110*/  SHF.R.U32.HI R35, RZ, R18, R35 ;  /* 0x00000012ff237219 */ /* 0x000fe40000011623 */
[----:B------:R-:W-:Y:S01]  /*4120*/  ISETP.NE.AND P4, PT, R2, 0x1, PT ;  /* 0x000000010200780c */ /* 0x000fe20003f85270 */
[----:B------:R-:W-:Y:S01]  /*4130*/  IMAD.HI.U32 R36, R13, R16, RZ ;  /* 0x000000100d247227 */ /* 0x000fe200078e00ff */
[----:B------:R-:W-:Y:S02]  /*4140*/  SHF.R.U32.HI R34, RZ, R17, R34 ;  /* 0x00000011ff227219 */ /* 0x000fe40000011622 */
[----:B------:R-:W-:Y:S01]  /*4150*/  SEL R3, R22, R35, !P0 ;  /* 0x0000002316037207 */ /* 0x000fe20004000000 */
[C---:B------:R-:W-:Y:S01]  /*4160*/  IMAD.HI.U32 R35, R8.reuse, R7, RZ ;  /* 0x0000000708237227 */ /* 0x040fe200078e00ff */
[----:B------:R-:W-:Y:S02]  /*4170*/  SEL R11, R19, R34, !P4 ;  /* 0x00000022130b7207 */ /* 0x000fe40006000000 */
[----:B------:R-:W-:Y:S01]  /*4180*/  SHF.R.U32.HI R36, RZ, R17, R36 ;  /* 0x00000011ff247219 */ /* 0x000fe20000011624 */
[----:B------:R-:W-:Y:S01]  /*4190*/  IMAD.HI.U32 R38, R3, R4, RZ ;  /* 0x0000000403267227 */ /* 0x000fe200078e00ff */
[----:B------:R-:W-:Y:S03]  /*41a0*/  SHF.R.U32.HI R35, RZ, R18, R35 ;  /* 0x00000012ff237219 */ /* 0x000fe60000011623 */
[----:B------:R-:W-:Y:S01]  /*41b0*/  IMAD.HI.U32 R34, R11, R4, RZ ;  /* 0x000000040b227227 */ /* 0x000fe200078e00ff */
[----:B------:R-:W-:Y:S02]  /*41c0*/  @P2 SHF.R.U32.HI R3, RZ, R5, R38 ;  /* 0x00000005ff032219 */ /* 0x000fe40000011626 */
[----:B------:R-:W-:Y:S02]  /*41d0*/  SEL R9, R8, R35, !P0 ;  /* 0x0000002308097207 */ /* 0x000fe40004000000 */
[----:B------:R-:W-:Y:S01]  /*41e0*/  @P2 SHF.R.U32.HI R11, RZ, R5, R34 ;  /* 0x00000005ff0b2219 */ /* 0x000fe20000011622 */
[C---:B------:R-:W-:Y:S01]  /*41f0*/  IMAD R10, R72.reuse, R3, RZ ;  /* 0x00000003480a7224 */ /* 0x040fe200078e02ff */
[----:B------:R-:W-:Y:S01]  /*4200*/  SEL R3, R13, R36, !P4 ;  /* 0x000000240d037207 */ /* 0x000fe20006000000 */
[C---:B------:R-:W-:Y:S03]  /*4210*/  IMAD.HI.U32 R14, R9.reuse, R4, RZ ;  /* 0x00000004090e7227 */ /* 0x040fe600078e00ff */
[----:B------:R-:W-:Y:S01]  /*4220*/  ISETP.GE.AND P0, PT, R9, R10, PT ;  /* 0x0000000a0900720c */ /* 0x000fe20003f06270 */
[C---:B------:R-:W-:Y:S01]  /*4230*/  IMAD R12, R72.reuse, R11, RZ ;  /* 0x0000000b480c7224 */ /* 0x040fe200078e02ff */
[-C--:B------:R-:W-:Y:S04]  /*4240*/  SHF.R.U32.HI R14, RZ, R5.reuse, R14 ;  /* 0x00000005ff0e7219 */ /* 0x080fe8000001160e */
[----:B------:R-:W-:Y:S02]  /*4250*/  ISETP.GE.OR P0, PT, R3, R12, P0 ;  /* 0x0000000c0300720c */ /* 0x000fe40000706670 */
[----:B------:R-:W-:Y:S05]  /*4260*/  SEL R15, R9, R14, !P2 ;  /* 0x0000000e090f7207 */ /* 0x000fea0005000000 */
[----:B------:R-:W-:Y:S04]  /*4270*/  IMAD.MOV R14, RZ, RZ, -R15 ;  /* 0x000000ffff0e7224 */ /* 0x000fe800078e0a0f */
[----:B------:R-:W-:Y:S02]  /*4280*/  IMAD R14, R72, R14, R9 ;  /* 0x0000000e480e7224 */ /* 0x000fe400078e0209 */
[C---:B------:R-:W-:Y:S05]  /*4290*/  @!P0 IMAD.HI.U32 R10, R3.reuse, R4, RZ ;  /* 0x00000004030a8227 */ /* 0x040fea00078e00ff */
[----:B------:R-:W-:Y:S04]  /*42a0*/  @!P0 SHF.R.U32.HI R10, RZ, R5, R10 ;  /* 0x00000005ff0a8219 */ /* 0x000fe8000001160a */
[----:B------:R-:W-:Y:S01]  /*42b0*/  @!P0 SEL R0, R3, R10, !P2 ;  /* 0x0000000a03008207 */ /* 0x000fe20005000000 */
[----:B------:R-:W-:Y:S03]  /*42c0*/  IMAD.MOV R10, RZ, RZ, -R3 ;  /* 0x000000ffff0a7224 */ /* 0x000fe600078e0a03 */
[----:B------:R-:W-:Y:S01]  /*42d0*/  @!P0 IADD3 R15, PT, PT, R15, -R0, RZ ;  /* 0x800000000f0f8210 */ /* 0x000fe20007ffe0ff */
[----:B------:R-:W-:Y:S01]  /*42e0*/  @!P0 IMAD R0, R11, R14, R0 ;  /* 0x0000000e0b008224 */ /* 0x000fe200078e0200 */
[----:B------:R-:W-:Y:S01]  /*42f0*/  IADD3 R11, PT, PT, -R9, RZ, RZ ;  /* 0x000000ff090b7210 */ /* 0x000fe20007ffe1ff */
[----:B------:R-:W-:Y:S02]  /*4300*/  IMAD R13, R2, R10, R13 ;  /* 0x0000000a020d7224 */ /* 0x000fe400078e020d */
[----:B------:R-:W-:Y:S02]  /*4310*/  @!P0 IMAD R9, R15, R72, R3 ;  /* 0x000000480f098224 */ /* 0x000fe400078e0203 */
[----:B------:R-:W-:Y:S02]  /*4320*/  @!P0 IMAD.MOV.U32 R3, RZ, RZ, R0 ;  /* 0x000000ffff038224 */ /* 0x000fe400078e0000 */
[----:B------:R-:W-:Y:S02]  /*4330*/  IMAD R8, R6, R11, R8 ;  /* 0x0000000b06087224 */ /* 0x000fe400078e0208 */
[----:B------:R-:W-:Y:S02]  /*4340*/  IMAD R13, R3, R2, R13 ;  /* 0x00000002030d7224 */ /* 0x000fe400078e020d */
[----:B------:R-:W-:Y:S02]  /*4350*/  IMAD R8, R9, R6, R8 ;  /* 0x0000000609087224 */ /* 0x000fe400078e0208 */
.L_x_78:
[----:B------:R-:W-:Y:S05]  /*4360*/  BRA.U UP1, `(.L_x_79) ;  /* 0x0000000101107547 */ /* 0x000fea000b800000 */
[----:B------:R-:W-:Y:S04]  /*4370*/  MOV R0, UR6 ;  /* 0x0000000600007c02 */ /* 0x000fe80008000f00 */
[----:B------:R-:W-:Y:S04]  /*4380*/  SHF.L.U32 R3, R0, 0x1f, RZ ;  /* 0x0000001f00037819 */ /* 0x000fe800000006ff */
[----:B------:R-:W2:Y:S02]  /*4390*/  SYNCS.PHASECHK.TRANS64.TRYWAIT P0, [UR7+0xe8], R3 ;  /* 0x0000e803ff0075a7 */ /* 0x000ea40008001107 */
[----:B--2---:R-:W-:Y:S05]  /*43a0*/  @!P0 BRA `(.L_x_80) ;  /* 0x0000004c00308947 */ /* 0x004fea0003800000 */
.L_x_79:
[----:B------:R-:W-:Y:S02]  /*43b0*/  R2UR UR19, R21 ;  /* 0x00000000151372ca */ /* 0x000fe400000e0000 */
[----:B------:R-:W-:Y:S02]  /*43c0*/  R2UR UR18, R20 ;  /* 0x00000000141272ca */ /* 0x000fe400000e0000 */
[----:B------:R-:W-:Y:S02]  /*43d0*/  ISETP.NE.U32.AND P2, PT, RZ, UR4, PT ;  /* 0x00000004ff007c0c */ /* 0x000fe4000bf45070 */
[----:B------:R-:W-:Y:S02]  /*43e0*/  SHF.L.U32 R12, R31, 0x1f, RZ ;  /* 0x0000001f1f0c7819 */ /* 0x000fe400000006ff */
[----:B------:R-:W-:Y:S05]  /*43f0*/  ISETP.NE.AND.EX P2, PT, RZ, UR5, PT, P2 ;  /* 0x00000005ff007c0c */ /* 0x000fea000bf45320 */
[----:B------:R-:W-:Y:S02]  /*4400*/  USHF.L.U32 UR19, UR19, 0x7, URZ ;  /* 0x0000000713137899 */ /* 0x000fe400080006ff */
[----:B------:R-:W-:Y:S01]  /*4410*/  USHF.L.U32 UR18, UR18, 0x7, URZ ;  /* 0x0000000712127899 */ /* 0x000fe200080006ff */
[----:B------:R-:W-:Y:S11]  /*4420*/  BRA.U !UP3, `(.L_x_81) ;  /* 0x000000010b347547 */ /* 0x000ff6000b800000 */
[----:B------:R-:W-:Y:S01]  /*4430*/  UPLOP3.LUT UP0, UPT, UPT, UPT, UP2, 0x80, 0x8 ;  /* 0x000000000008789c */ /* 0x000fe20003f0f020 */
[----:B--2---:R-:W-:Y:S02]  /*4440*/  HFMA2 R0, -RZ, RZ, 0, 5.9604644775390625e-08 ;  /* 0x00000001ff007431 */ /* 0x004fe400000001ff */
[----:B------:R-:W-:Y:S03]  /*4450*/  IMAD.MOV.U32 R171, RZ, RZ, 0x1 ;  /* 0x00000001ffab7424 */ /* 0x000fe600078e00ff */
[----:B------:R-:W-:Y:S05]  /*4460*/  PLOP3.LUT P0, PT, PT, PT, UP0, 0x80, 0x8 ;  /* 0x000000000008781c */ /* 0x000fea0003f0f008 */
[----:B------:R-:W2:Y:S01]  /*4470*/  @UP0 LDCU.64 UR10, c[0x0][0x888] ;  /* 0x00011100ff0a07ac */ /* 0x000ea20008000a00 */
[----:B------:R-:W-:Y:S07]  /*4480*/  @UP0 UIMAD UR8, UR36, UR4, URZ ;  /* 0x00000004240802a4 */ /* 0x000fee000f8e02ff */
[----:B------:R-:W-:Y:S01]  /*4490*/  @!P0 PRMT R171, R0, 0x7610, R171 ;  /* 0x0000761000ab8816 */ /* 0x000fe200000000ab */
[----:B--2---:R-:W-:Y:S03]  /*44a0*/  @UP0 UIMAD.WIDE UR10, UR8, 0x4, UR10 ;  /* 0x00000004080a08a5 */ /* 0x004fe6000f8e020a */
[----:B------:R-:W2:Y:S03]  /*44b0*/  @!UP0 LDCU UR8, c[0x0][0x880] ;  /* 0x00011000ff0887ac */ /* 0x000ea60008000800 */
[----:B------:R-:W-:Y:S01]  /*44c0*/  IMAD.U32 R10, RZ, RZ, UR10 ;  /* 0x0000000aff0a7e24 */ /* 0x000fe2000f8e00ff */
[----:B------:R-:W-:Y:S05]  /*44d0*/  MOV R11, UR11 ;  /* 0x0000000b000b7c02 */ /* 0x000fea0008000f00 */
[----:B-----5:R3:W5:Y:S02]  /*44e0*/  @P0 LDG.E R81, desc[UR46][R10.64] ;  /* 0x0000002e0a510981 */ /* 0x020764000c1e1900 */
[----:B--23--:R-:W-:Y:S07]  /*44f0*/  @!P0 IMAD.U32 R81, RZ, RZ, UR8 ;  /* 0x00000008ff518e24 */ /* 0x00cfee000f8e00ff */
.L_x_81:
[----:B-----5:R-:W-:Y:S01]  /*4500*/  @!P2 FSETP.EQ.AND P0, PT, R81, RZ, PT ;  /* 0x000000ff5100a20b */ /* 0x020fe20003f02000 */
[----:B------:R-:W-:Y:S01]  /*4510*/  @!UPT UIADD3 URZ, UPT, UPT, URZ, URZ, URZ ;  /* 0x000000fffffff290 */ /* 0x000fe2000fffe0ff */
[----:B------:R-:W-:Y:S11]  /*4520*/  @!P2 BRA `(.L_x_82) ;  /* 0x000000000014a947 */ /* 0x000ff60003800000 */
[----:B------:R-:W-:Y:S02]  /*4530*/  LOP3.LUT P2, RZ, R171, 0xff, RZ, 0xc0, !PT ;  /* 0x000000ffabff7812 */ /* 0x000fe4000784c0ff */
[----:B------:R-:W-:Y:S04]  /*4540*/  PLOP3.LUT P0, PT, PT, PT, UP0, 0x80, 0x8 ;  /* 0x000000000008781c */ /* 0x000fe80003f0f008 */
[----:B------:R-:W-:Y:S07]  /*4550*/  PLOP3.LUT P0, PT, P0, PT, PT, 0x8, 0x80 ;  /* 0x000000000080781c */ /* 0x000fee000070e170 */
[----:B------:R-:W-:Y:S11]  /*4560*/  @P2 FSETP.EQ.AND P0, PT, R81, RZ, PT ;  /* 0x000000ff5100220b */ /* 0x000ff60003f02000 */
[----:B------:R-:W-:Y:S02]  /*4570*/  @!UPT UIADD3 URZ, UPT, UPT, URZ, URZ, URZ ;  /* 0x000000fffffff290 */ /* 0x000fe4000fffe0ff */
.L_x_82:
[----:B------:R-:W3:Y:S01]  /*4580*/  SYNCS.PHASECHK.TRANS64.TRYWAIT P2, [UR7+0xd0], R12 ;  /* 0x0000d00cff0075a7 */ /* 0x000ee20008041107 */
[----:B------:R-:W-:Y:S04]  /*4590*/  ELECT P4, URZ, PT ;  /* 0x0000000000ff782f */ /* 0x000fe80003880000 */
[----:B------:R-:W-:Y:S11]  /*45a0*/  PLOP3.LUT P4, PT, P0, P4, PT, 0xf2, 0x2f ;  /* 0x00000000002f781c */ /* 0x000ff60000789e72 */
[----:B------:R-:W-:Y:S02]  /*45b0*/  @!UPT UIADD3 URZ, UPT, UPT, URZ, URZ, URZ ;  /* 0x000000fffffff290 */ /* 0x000fe4000fffe0ff */
[----:B-1----:R-:W-:Y:S05]  /*45c0*/  @!P4 IADD3 R21, P0, PT, R32, 0x580, RZ ;  /* 0x000005802015c810 */ /* 0x002fea0007f1e0ff */
[----:B------:R-:W-:Y:S01]  /*45d0*/  @!P4 IMAD.X R20, RZ, RZ, R33, P0 ;  /* 0x000000ffff14c224 */ /* 0x000fe200000e0621 */
[----:B---3--:R-:W-:Y:S07]  /*45e0*/  @!P2 BRA `(.L_x_83) ;  /* 0x0000004800b8a947 */ /* 0x008fee0003800000 */
.L_x_161:
[----:B------:R-:W3:Y:S01]  /*45f0*/  LDC.64 R14, c[0x0][0xb10] ;  /* 0x0002c400ff0e7b82 */ /* 0x000ee20000000a00 */
[----:B------:R-:W-:Y:S01]  /*4600*/  @!P4 R2UR UR8, R20 ;  /* 0x000000001408c2ca */ /* 0x000fe200000e0000 */
[----:B------:R-:W-:Y:S01]  /*4610*/  VOTEU.ALL UP1, P4 ;  /* 0x0000000000ff7886 */ /* 0x000fe20002020000 */
[----:B------:R-:W-:Y:S01]  /*4620*/  @!P4 R2UR UR9, R21 ;  /* 0x000000001509c2ca */ /* 0x000fe200000e0000 */
[----:B------:R-:W-:Y:S01]  /*4630*/  UMOV UR10, 0x0 ;  /* 0x00000000000a7882 */ /* 0x000fe20000000000 */
[----:B------:R-:W-:Y:S03]  /*4640*/  UMOV UR11, 0x10000000 ;  /* 0x10000000000b7882 */ /* 0x000fe60000000000 */
[----:B------:R-:W5:Y:S01]  /*4650*/  LDC.64 R10, c[0x0][0xb18] ;  /* 0x0002c600ff0a7b82 */ /* 0x000f620000000a00 */
[----:B------:R-:W-:Y:S01]  /*4660*/  @!UP1 UIADD3 UR16, UPT, UPT, UR7, 0x200, URZ ;  /* 0x0000020007109890 */ /* 0x000fe2000fffe0ff */
[----:B------:R-:W-:Y:S01]  /*4670*/  @P3 SHF.R.U32.HI R28, RZ, 0x10, R25 ;  /* 0x00000010ff1c3819 */ /* 0x000fe20000011619 */
[----:B------:R-:W-:Y:S01]  /*4680*/  VOTEU.ALL UP1, P4 ;  /* 0x0000000000ff7886 */ /* 0x000fe20002020000 */
[----:B------:R-:W-:Y:S01]  /*4690*/  UMOV UR20, UR36 ;  /* 0x0000002400147c82 */ /* 0x000fe20008000000 */
[----:B------:R-:W-:Y:S03]  /*46a0*/  VIADD R30, R30, 0x1 ;  /* 0x000000011e1e7836 */ /* 0x000fe60000000000 */
[----:B--2---:R-:W2:Y:S01]  /*46b0*/  @!P1 LDC R0, c[0x0][0xb20] ;  /* 0x0002c800ff009b82 */ /* 0x004ea20000000800 */
[----:B------:R-:W-:Y:S01]  /*46c0*/  IMAD.U32 R21, RZ, RZ, UR8 ;  /* 0x00000008ff157e24 */ /* 0x000fe2000f8e00ff */
[----:B------:R-:W-:Y:S06]  /*46d0*/  UPRMT UR8, UR37, 0x654, UR17 ;  /* 0x0000065425087896 */ /* 0x000fec0008000011 */
[----:B-1----:R-:W1:Y:S01]  /*46e0*/  @!P1 LDC R3, c[0x0][0xb0c] ;  /* 0x0002c300ff039b82 */ /* 0x002e620000000800 */
[----:B------:R-:W-:Y:S01]  /*46f0*/  IMAD.U32 R20, RZ, RZ, UR9 ;  /* 0x00000009ff147e24 */ /* 0x000fe2000f8e00ff */
[----:B------:R-:W-:Y:S04]  /*4700*/  @!P4 R2UR UR15, R21 ;  /* 0x00000000150fc2ca */ /* 0x000fe800000e0000 */
[----:B------:R-:W-:Y:S01]  /*4710*/  @!P4 R2UR UR14, R20 ;  /* 0x00000000140ec2ca */ /* 0x000fe200000e0000 */
[----:B------:R-:W-:Y:S11]  /*4720*/  @!P4 IMAD.MOV.U32 R20, RZ, RZ, 0x2000 ;  /* 0x00002000ff14c424 */ /* 0x000ff600078e00ff */
[----:B------:R-:W-:Y:S01]  /*4730*/  @!UPT UIADD3 URZ, UPT, UPT, URZ, URZ, URZ ;  /* 0x000000fffffff290 */ /* 0x000fe2000fffe0ff */
[----:B------:R1:W-:Y:S01]  /*4740*/  @!UP1 UTMALDG.3D [UR16], [UR14], desc[UR10] ;  /* 0x00000a100e0095b4 */ /* 0x0003e20008011000 */
[----:B------:R1:W-:Y:S02]  /*4750*/  @!P4 SYNCS.ARRIVE.TRANS64.RED.A0TR RZ, [UR7+0xc0], R20 ;  /* 0x0000c014ffffc9a7 */ /* 0x0003e40008300407 */
[----:B-1----:R-:W-:Y:S01]  /*4760*/  @!P1 ISETP.NE.AND P2, PT, R3, 0x1, PT ;  /* 0x000000010300980c */ /* 0x002fe20003f45270 */
[C---:B---3--:R-:W-:Y:S01]  /*4770*/  @!P1 IMAD.HI.U32 R14, R13.reuse, R14, RZ ;  /* 0x0000000e0d0e9227 */ /* 0x048fe200078e00ff */
[----:B-----5:R-:W-:Y:S03]  /*4780*/  @!P1 ISETP.NE.AND P0, PT, R10, 0x1, PT ;  /* 0x000000010a00980c */ /* 0x020fe60003f05270 */
[C---:B------:R-:W-:Y:S01]  /*4790*/  @!P1 IMAD.HI.U32 R11, R8.reuse, R11, RZ ;  /* 0x0000000b080b9227 */ /* 0x040fe200078e00ff */
[----:B------:R-:W-:Y:S04]  /*47a0*/  @!P1 SHF.R.U32.HI R14, RZ, R15, R14 ;  /* 0x0000000fff0e9219 */ /* 0x000fe8000001160e */
[----:B--2---:R-:W-:Y:S01]  /*47b0*/  @!P1 SHF.R.U32.HI R9, RZ, R0, R11 ;  /* 0x00000000ff099219 */ /* 0x004fe2000001160b */
[----:B------:R-:W-:Y:S01]  /*47c0*/  SYNCS.ARRIVE.TRANS64.RED.A1T0 RZ, [UR8], RZ ;  /* 0x000000ffffff79a7 */ /* 0x000fe20008100408 */
[----:B------:R-:W-:Y:S02]  /*47d0*/  @!P1 SEL R14, R13, R14, !P2 ;  /* 0x0000000e0d0e9207 */ /* 0x000fe40005000000 */
[----:B------:R-:W-:Y:S01]  /*47e0*/  @!P1 SEL R9, R8, R9, !P0 ;  /* 0x0000000908099207 */ /* 0x000fe20004000000 */
[----:B------:R-:W1:Y:S04]  /*47f0*/  SYNCS.PHASECHK.TRANS64.TRYWAIT P5, [UR7+0xd8], R12 ;  /* 0x0000d80cff0075a7 */ /* 0x000e6800080a1107 */
[----:B------:R-:W-:Y:S02]  /*4800*/  @!P1 IMAD.IADD R0, R9, 0x1, -R14 ;  /* 0x0000000109009824 */ /* 0x000fe400078e0a0e */
[----:B------:R-:W-:Y:S02]  /*4810*/  @!P1 IMAD.IADD R9, R14, 0x1, -R9 ;  /* 0x000000010e099824 */ /* 0x000fe400078e0a09 */
[----:B------:R-:W-:Y:S02]  /*4820*/  @!P1 IMAD R13, R0, R3, R13 ;  /* 0x00000003000d9224 */ /* 0x000fe400078e020d */
[----:B------:R-:W-:Y:S01]  /*4830*/  @!P1 IMAD R8, R9, R10, R8 ;  /* 0x0000000a09089224 */ /* 0x000fe200078e0208 */
[----:B-1----:R-:W-:Y:S06]  /*4840*/  @!P5 BRA `(.L_x_84) ;  /* 0x000000480038d947 */ /* 0x002fec0003800000 */
.L_x_163:
[----:B-1----:R-:W-:Y:S01]  /*4850*/  @!P4 IADD3 R3, P0, PT, R32, 0x580, RZ ;  /* 0x000005802003c810 */ /* 0x002fe20007f1e0ff */
[----:B------:R-:W-:Y:S01]  /*4860*/  VOTEU.ALL UP1, P4 ;  /* 0x0000000000ff7886 */ /* 0x000fe20002020000 */
[----:B------:R-:W-:Y:S01]  /*4870*/  UMOV UR20, 0x0 ;  /* 0x0000000000147882 */ /* 0x000fe20000000000 */
[----:B------:R-:W-:Y:S01]  /*4880*/  UMOV UR21, 0x10000000 ;  /* 0x1000000000157882 */ /* 0x000fe20000000000 */
[----:B------:R-:W-:Y:S01]  /*4890*/  @!P4 R2UR UR9, R3 ;  /* 0x000000000309c2ca */ /* 0x000fe200000e0000 */
[----:B------:R-:W-:Y:S01]  /*48a0*/  @!P4 IMAD.X R0, RZ, RZ, R33, P0 ;  /* 0x000000ffff00c224 */ /* 0x000fe200000e0621 */
[----:B------:R-:W-:Y:S01]  /*48b0*/  @!UP1 UIADD3 UR10, UPT, UPT, UR18, 0x40, URZ ;  /* 0x00000040120a9890 */ /* 0x000fe2000fffe0ff */
[----:B------:R-:W-:Y:S01]  /*48c0*/  ISETP.NE.AND P0, PT, R30, 0x2, PT ;  /* 0x000000021e00780c */ /* 0x000fe20003f05270 */
[----:B------:R-:W-:Y:S01]  /*48d0*/  UMOV UR11, UR19 ;  /* 0x00000013000b7c82 */ /* 0x000fe20008000000 */
[----:B------:R-:W-:Y:S01]  /*48e0*/  UMOV UR12, UR36 ;  /* 0x00000024000c7c82 */ /* 0x000fe20008000000 */
[----:B------:R-:W-:Y:S01]  /*48f0*/  @!P4 R2UR UR8, R0 ;  /* 0x000000000008c2ca */ /* 0x000fe200000e0000 */
[----:B------:R-:W-:Y:S01]  /*4900*/  IMAD.IADD R20, R8, 0x1, R147 ;  /* 0x0000000108147824 */ /* 0x000fe200078e0293 */
[----:B------:R-:W-:Y:S01]  /*4910*/  @P3 R2UR UR36, R28 ;  /* 0x000000001c2432ca */ /* 0x000fe200000e0000 */
[----:B------:R-:W-:Y:S01]  /*4920*/  IMAD.IADD R21, R13, 0x1, R170 ;  /* 0x000000010d157824 */ /* 0x000fe200078e02aa */
[----:B------:R-:W-:Y:S02]  /*4930*/  SEL R0, RZ, 0x1, P0 ;  /* 0x00000001ff007807 */ /* 0x000fe40000000000 */
[----:B------:R-:W-:Y:S01]  /*4940*/  LOP3.LUT R31, R31, 0x1, RZ, 0x3c, !PT ;  /* 0x000000011f1f7812 */ /* 0x000fe200078e3cff */
[----:B------:R-:W-:Y:S01]  /*4950*/  IMAD.U32 R10, RZ, RZ, UR9 ;  /* 0x00000009ff0a7e24 */ /* 0x000fe2000f8e00ff */
[----:B------:R-:W-:Y:S01]  /*4960*/  @!UP1 UIADD3 UR9, UPT, UPT, UR7, 0xc8, URZ ;  /* 0x000000c807099890 */ /* 0x000fe2000fffe0ff */
[----:B------:R-:W-:Y:S02]  /*4970*/  LOP3.LUT R29, R29, R0, RZ, 0x3c, !PT ;  /* 0x000000001d1d7212 */ /* 0x000fe400078e3cff */
[----:B------:R-:W-:Y:S02]  /*4980*/  SEL R30, R30, RZ, P0 ;  /* 0x000000ff1e1e7207 */ /* 0x000fe40000000000 */
[----:B------:R-:W-:Y:S01]  /*4990*/  IMAD.U32 R11, RZ, RZ, UR8 ;  /* 0x00000008ff0b7e24 */ /* 0x000fe2000f8e00ff */
[----:B------:R-:W-:Y:S01]  /*49a0*/  @!P4 R2UR UR14, R10 ;  /* 0x000000000a0ec2ca */ /* 0x000fe200000e0000 */
[----:B------:R-:W-:Y:S01]  /*49b0*/  @!UP1 UIADD3 UR8, UPT, UPT, UR7, 0x2200, URZ ;  /* 0x0000220007089890 */ /* 0x000fe2000fffe0ff */
[----:B------:R-:W-:Y:S02]  /*49c0*/  VOTEU.ALL UP1, P4 ;  /* 0x0000000000ff7886 */ /* 0x000fe40002020000 */
[----:B------:R-:W-:Y:S11]  /*49d0*/  @!P4 R2UR UR15, R11 ;  /* 0x000000000b0fc2ca */ /* 0x000ff600000e0000 */
[----:B------:R-:W-:Y:S02]  /*49e0*/  @!UPT UIADD3 URZ, UPT, UPT, URZ, URZ, URZ ;  /* 0x000000fffffff290 */ /* 0x000fe4000fffe0ff */
[----:B------:R2:W-:Y:S01]  /*49f0*/  @!UP1 UTMALDG.3D [UR8], [UR14], desc[UR20] ;  /* 0x000014080e0095b4 */ /* 0x0005e20008011000 */
[----:B------:R2:W-:Y:S01]  /*4a00*/  @!P4 SYNCS.ARRIVE.TRANS64.RED.A0TR RZ, [UR7+0xc8], R23 ;  /* 0x0000c817ffffc9a7 */ /* 0x0005e20008300407 */
[----:B------:R-:W-:Y:S01]  /*4a10*/  UPLOP3.LUT UP1, UPT, UPT, UPT, UPT, 0x80, 0x8 ;  /* 0x000000000008789c */ /* 0x000fe20003f2f070 */
[----:B------:R-:W-:Y:S01]  /*4a20*/  SYNCS.ARRIVE.TRANS64.RED.A1T0 RZ, [UR13], RZ ;  /* 0x000000ffffff79a7 */ /* 0x000fe2000810040d */
[----:B------:R-:W-:Y:S09]  /*4a30*/  @P3 BRA `(.L_x_85) ;  /* 0xfffffff400503947 */ /* 0x000ff2000383ffff */
[----:B------:R-:W-:-:S04]  /*4a40*/  SHF.L.U32 R3, R31, 0x1f, RZ ;  /* 0x0000001f1f037819 */ /* 0x000fc800000006ff */
[----:B------:R-:W1:Y:S02]  /*4a50*/  SYNCS.PHASECHK.TRANS64.TRYWAIT P0, [UR7+0xd0], R3 ;  /* 0x0000d003ff0075a7 */ /* 0x000e640008001107 */
[----:B-1----:R-:W-:Y:S05]  /*4a60*/  @!P0 BRA `(.L_x_86) ;  /* 0x0000004400c88947 */ /* 0x002fea0003800000 */
.L_x_165:
[----:B-1----:R-:W-:-:S07]  /*4a70*/  MOV R0, UR7 ;  /* 0x0000000700007c02 */ /* 0x002fce0008000f00 */
.L_x_87:
[----:B-1----:R-:W-:-:S04]  /*4a80*/  SHF.L.U32 R3, R31, 0x1f, RZ ;  /* 0x0000001f1f037819 */ /* 0x002fc800000006ff */
[----:B------:R1:W3:Y:S03]  /*4a90*/  SYNCS.PHASECHK.TRANS64.TRYWAIT P0, [R0+URZ+0xd8], R3 ;  /* 0x0000d803000075a7 */ /* 0x0002e600080011ff */
[----:B---3--:R-:W-:Y:S05]  /*4aa0*/  @!P0 NANOSLEEP.SYNCS 0x989680 ;  /* 0x009896800000895d */ /* 0x008fea0003900000 */
[----:B------:R-:W3:Y:S02]  /*4ab0*/  @!P0 SYNCS.PHASECHK.TRANS64 P0, [R0+URZ+0xd8], R3 ;  /* 0x0000d803000085a7 */ /* 0x000ee400080010ff */
[----:B--23--:R-:W-:Y:S05]  /*4ac0*/  @P0 EXIT ;  /* 0x000000000000094d */ /* 0x00cfea0003800000 */
[----:B------:R-:W-:Y:S05]  /*4ad0*/  BRA `(.L_x_87) ;  /* 0xfffffffc00e87947 */ /* 0x000fea000383ffff */
.L_x_76:
[----:B------:R-:W-:-:S06]  /*4ae0*/  UISETP.GE.AND UP1, UPT, UR8, 0x4, UPT ;  /* 0x000000040800788c */ /* 0x000fcc000bf26270 */
[----:B------:R-:W-:-:S13]  /*4af0*/  PLOP3.LUT P0, PT, PT, PT, UP1, 0x80, 0x8 ;  /* 0x000000000008781c */ /* 0x000fda0003f0f018 */
[----:B------:R-:W-:Y:S05]  /*4b00*/  @!P0 EXIT ;  /* 0x000000000000894d */ /* 0x000fea0003800000 */
[----:B------:R-:W-:Y:S01]  /*4b10*/  BAR.SYNC.DEFER_BLOCKING 0x6, 0xa0 ;  /* 0x0182800000007b1d */ /* 0x000fe20000010000 */
[C---:B------:R-:W-:Y:S01]  /*4b20*/  IMAD.SHL.U32 R3, R189.reuse, 0x40, RZ ;  /* 0x00000040bd037824 */ /* 0x040fe200078e00ff */
[C---:B------:R-:W-:Y:S01]  /*4b30*/  LOP3.LUT R193, R189.reuse, 0x60, RZ, 0xc0, !PT ;  /* 0x00000060bdc17812 */ /* 0x040fe200078ec0ff */
[C---:B------:R-:W-:Y:S01]  /*4b40*/  IMAD.SHL.U32 R172, R189.reuse, 0x8, RZ ;  /* 0x00000008bdac7824 */ /* 0x040fe200078e00ff */
[C---:B------:R-:W-:Y:S01]  /*4b50*/  LOP3.LUT R191, R189.reuse, 0x2, RZ, 0xc0, !PT ;  /* 0x00000002bdbf7812 */ /* 0x040fe200078ec0ff */
[----:B------:R-:W-:Y:S01]  /*4b60*/  IMAD.U32 R79, R189, 0x10000, RZ ;  /* 0x00010000bd4f7824 */ /* 0x000fe200078e00ff */
[----:B------:R-:W-:Y:S02]  /*4b70*/  UMOV UR49, 0x400 ;  /* 0x0000040000317882 */ /* 0x000fe40000000000 */
[----:B------:R-:W1:Y:S01]  /*4b80*/  LDC R177, c[0x0][0x370] ;  /* 0x0000dc00ffb17b82 */ /* 0x000e620000000800 */
[----:B------:R-:W-:Y:S01]  /*4b90*/  ULEA UR49, UR37, UR49, 0x18 ;  /* 0x0000003125317291 */ /* 0x000fe2000f8ec0ff */
[----:B------:R-:W-:Y:S01]  /*4ba0*/  LOP3.LUT R5, R3, 0x180, RZ, 0xc0, !PT ;  /* 0x0000018003057812 */ /* 0x000fe200078ec0ff */
[----:B------:R-:W-:Y:S01]  /*4bb0*/  HFMA2 R195, -RZ, RZ, 0, 0 ;  /* 0x00000000ffc37431 */ /* 0x000fe200000001ff */
[----:B------:R-:W-:Y:S01]  /*4bc0*/  LOP3.LUT R79, R79, 0x600000, RZ, 0xc0, !PT ;  /* 0x006000004f4f7812 */ /* 0x000fe200078ec0ff */
[----:B------:R-:W-:Y:S01]  /*4bd0*/  UIADD3 UR4, UPT, UPT, UR49, 0x4200, URZ ;  /* 0x0000420031047890 */ /* 0x000fe2000fffe0ff */
[----:B------:R-:W-:Y:S01]  /*4be0*/  LOP3.LUT R172, R5, 0x30, R172, 0xf8, !PT ;  /* 0x0000003005ac7812 */ /* 0x000fe200078ef8ac */
[----:B------:R-:W-:Y:S01]  /*4bf0*/  IMAD.MOV.U32 R76, RZ, RZ, RZ ;  /* 0x000000ffff4c7224 */ /* 0x000fe200078e00ff */
[----:B------:R-:W2:Y:S01]  /*4c00*/  LDC R74, c[0x0][0xb0c] ;  /* 0x0002c300ff4a7b82 */ /* 0x000ea20000000800 */
[----:B------:R-:W-:-:S02]  /*4c10*/  LOP3.LUT R189, R189, 0x4, RZ, 0xc0, !PT ;  /* 0x00000004bdbd7812 */ /* 0x000fc400078ec0ff */
[----:B------:R-:W-:Y:S02]  /*4c20*/  CS2R R182, SRZ ;  /* 0x0000000000b67805 */ /* 0x000fe4000001ff00 */
[----:B------:R-:W-:Y:S02]  /*4c30*/  LOP3.LUT R172, R172, 0x1e40, R3, 0xf8, !PT ;  /* 0x00001e40acac7812 */ /* 0x000fe400078ef803 */
[----:B------:R-:W-:Y:S02]  /*4c40*/  CS2R R180, SRZ ;  /* 0x0000000000b47805 */ /* 0x000fe4000001ff00 */
[----:B------:R-:W-:Y:S01]  /*4c50*/  IADD3 R188, PT, PT, -R189, 0x2, RZ ;  /* 0x00000002bdbc7810 */ /* 0x000fe20007ffe1ff */
[----:B------:R-:W-:Y:S01]  /*4c60*/  IMAD.MOV R176, RZ, RZ, -R191 ;  /* 0x000000ffffb07224 */ /* 0x000fe200078e0abf */
[----:B------:R-:W-:Y:S01]  /*4c70*/  MOV R192, UR4 ;  /* 0x0000000400c07c02 */ /* 0x000fe20008000f00 */
[----:B------:R-:W4:Y:S01]  /*4c80*/  LDC R174, c[0x0][0xb20] ;  /* 0x0002c800ffae7b82 */ /* 0x000f220000000800 */
[----:B------:R-:W3:Y:S01]  /*4c90*/  LDS R0, [UR49+0x1a0] ;  /* 0x0001a031ff007984 */ /* 0x000ee20008000800 */
[----:B------:R-:W-:Y:S01]  /*4ca0*/  VIADD R190, R172, UR49 ;  /* 0x00000031acbe7c36 */ /* 0x000fe20008000000 */
[----:B------:R-:W1:Y:S01]  /*4cb0*/  LDCU.64 UR52, c[0x0][0x348] ;  /* 0x00006900ff3477ac */ /* 0x000e620008000a00 */
[----:B------:R-:W-:-:S02]  /*4cc0*/  IMAD.MOV R175, RZ, RZ, -R189 ;  /* 0x000000ffffaf7224 */ /* 0x000fc400078e0abd */
[----:B------:R-:W-:Y:S01]  /*4cd0*/  VIADD R190, R190, 0x200 ;  /* 0x00000200bebe7836 */ /* 0x000fe20000000000 */
[----:B------:R-:W1:Y:S01]  /*4ce0*/  LDCU.64 UR38, c[0x0][0x888] ;  /* 0x00011100ff2677ac */ /* 0x000e620008000a00 */
[----:B------:R-:W1:Y:S01]  /*4cf0*/  LDC R73, c[0x0][0xb30] ;  /* 0x0002cc00ff497b82 */ /* 0x000e620000000800 */
[----:B------:R-:W1:Y:S01]  /*4d00*/  LDCU.64 UR44, c[0x0][0x890] ;  /* 0x00011200ff2c77ac */ /* 0x000e620008000a00 */
[----:B------:R-:W-:-:S06]  /*4d10*/  UIADD3 UR48, UPT, UPT, UR49, 0x200, URZ ;  /* 0x0000020031307890 */ /* 0x000fcc000fffe0ff */
[----:B------:R-:W1:Y:S08]  /*4d20*/  LDC.64 R168, c[0x0][0xb10] ;  /* 0x0002c400ffa87b82 */ /* 0x000e700000000a00 */
[----:B------:R-:W1:Y:S08]  /*4d30*/  LDC.64 R70, c[0x0][0xb18] ;  /* 0x0002c600ff467b82 */ /* 0x000e700000000a00 */
[----:B------:R-:W1:Y:S08]  /*4d40*/  LDC.64 R68, c[0x0][0xb28] ;  /* 0x0002ca00ff447b82 */ /* 0x000e700000000a00 */
[----:B------:R-:W1:Y:S01]  /*4d50*/  LDC.64 R166, c[0x0][0x8b0] ;  /* 0x00022c00ffa67b82 */ /* 0x000e620000000a00 */
[----:B---3--:R-:W-:-:S07]  /*4d60*/  IMAD.IADD R79, R0, 0x1, R79 ;  /* 0x00000001004f7824 */ /* 0x008fce00078e024f */
[----:B------:R-:W3:Y:S08]  /*4d70*/  LDC.64 R164, c[0x0][0x8a8] ;  /* 0x00022a00ffa47b82 */ /* 0x000ef00000000a00 */
[----:B--2-4-:R-:W1:Y:S02]  /*4d80*/  LDC R178, c[0x0][0x374] ;  /* 0x0000dd00ffb27b82 */ /* 0x014e640000000800 */
.L_x_114:
[C---:B------:R-:W-:Y:S02]  /*4d90*/  LEA R0, R195.reuse, UR49, 0x3 ;  /* 0x00000031c3007c11 */ /* 0x040fe4000f8e18ff */
[----:B------:R-:W-:Y:S02]  /*4da0*/  SHF.L.U32 R3, R182, 0x1f, RZ ;  /* 0x0000001fb6037819 */ /* 0x000fe400000006ff */
[----:B------:R-:W-:Y:S02]  /*4db0*/  LEA R16, R195, UR49, 0x4 ;  /* 0x00000031c3107c11 */ /* 0x000fe4000f8e20ff */
[----:B------:R-:W2:Y:S02]  /*4dc0*/  SYNCS.PHASECHK.TRANS64.TRYWAIT P0, [R0+URZ+0xf0], R3 ;  /* 0x0000f003000075a7 */ /* 0x000ea400080011ff */
[----:B-12---:R-:W-:Y:S05]  /*4dd0*/  @!P0 BRA `(.L_x_88) ;  /* 0x0000004400048947 */ /* 0x006fea0003800000 */
.L_x_166:
[----:B------:R-:W4:Y:S01]  /*4de0*/  LDC.64 R12, c[0x0][0xb10] ;  /* 0x0002c400ff0c7b82 */ /* 0x000f220000000a00 */
[----:B------:R-:W3:Y:S01]  /*4df0*/  LDS.128 R16, [R16+0x180] ;  /* 0x0001800010107984 */ /* 0x000ee20000000c00 */
[----:B-1----:R-:W-:Y:S01]  /*4e00*/  ISETP.NE.AND P1, PT, R73, 0x1, PT ;  /* 0x000000014900780c */ /* 0x002fe20003f25270 */
[----:B--2---:R-:W-:Y:S01]  /*4e10*/  VIADD R0, R0, 0x100 ;  /* 0x0000010000007836 */ /* 0x004fe20000000000 */
[----:B------:R-:W-:Y:S04]  /*4e20*/  ISETP.GE.AND P0, PT, R72, 0x1, PT ;  /* 0x000000014800780c */ /* 0x000fe80003f06270 */
[----:B------:R-:W1:Y:S01]  /*4e30*/  LDC.64 R10, c[0x0][0xb18] ;  /* 0x0002c600ff0a7b82 */ /* 0x000e620000000a00 */
[----:B------:R-:W-:Y:S01]  /*4e40*/  PRMT R0, RZ, 0x654, R0 ;  /* 0x00000654ff007816 */ /* 0x000fe20000000000 */
[----:B------:R-:W-:Y:S01]  /*4e50*/  @!PT LDS RZ, [RZ] ;  /* 0x00000000fffff984 */ /* 0x000fe20000000800 */
[----:B------:R-:W-:Y:S01]  /*4e60*/  @!PT LDS RZ, [RZ] ;  /* 0x00000000fffff984 */ /* 0x000fe20000000800 */
[----:B------:R-:W-:Y:S01]  /*4e70*/  @!PT LDS RZ, [RZ] ;  /* 0x00000000fffff984 */ /* 0x000fe20000000800 */
[----:B------:R-:W-:Y:S01]  /*4e80*/  @!PT LDS RZ, [RZ] ;  /* 0x00000000fffff984 */ /* 0x000fe20000000800 */
[----:B------:R2:W-:Y:S06]  /*4e90*/  MEMBAR.ALL.CTA ;  /* 0x0000000000007992 */ /* 0x0005ec0000008000 */
[----:B--2---:R-:W2:Y:S01]  /*4ea0*/  FENCE.VIEW.ASYNC.S ;  /* 0x00000000000073c6 */ /* 0x004ea20000000000 */
[----:B------:R-:W1:Y:S08]  /*4eb0*/  @!P1 LDC R14, c[0x0][0xb20] ;  /* 0x0002c800ff0e9b82 */ /* 0x000e700000000800 */
[----:B------:R-:W1:Y:S01]  /*4ec0*/  @!P1 LDC R9, c[0x0][0xb0c] ;  /* 0x0002c300ff099b82 */ /* 0x000e620000000800 */
[----:B--2---:R2:W-:Y:S01]  /*4ed0*/  SYNCS.ARRIVE.TRANS64.RED.A1T0 RZ, [R0+URZ], RZ ;  /* 0x000000ff00ff79a7 */ /* 0x0045e200081004ff */
[----:B---3--:R-:W-:Y:S04]  /*4ee0*/  LOP3.LUT P4, RZ, R18, 0x1, RZ, 0xc0, !PT ;  /* 0x0000000112ff7812 */ /* 0x008fe8000788c0ff */
[----:B------:R-:W-:Y:S09]  /*4ef0*/  P2R R194, PR, RZ, 0x10 ;  /* 0x00000010ffc27803 */ /* 0x000ff20000000000 */
[----:B------:R-:W-:Y:S02]  /*4f00*/  @P4 MOV R77, R16 ;  /* 0x00000010004d4202 */ /* 0x000fe40000000f00 */
[----:B------:R-:W-:Y:S01]  /*4f10*/  @P4 LOP3.LUT R75, R17, 0xffff, RZ, 0xc0, !PT ;  /* 0x0000ffff114b4812 */ /* 0x000fe200078ec0ff */
[----:B--2-4-:R-:W-:Y:S06]  /*4f20*/  @!P0 BRA `(.L_x_89) ;  /* 0x0000000000a48947 */ /* 0x014fec0003800000 */
[----:B------:R-:W-:Y:S01]  /*4f30*/  IMAD.HI.U32 R23, R178, R71, RZ ;  /* 0x00000047b2177227 */ /* 0x000fe200078e00ff */
[----:B------:R-:W-:Y:S02]  /*4f40*/  ISETP.NE.AND P0, PT, R70, 0x1, PT ;  /* 0x000000014600780c */ /* 0x000fe40003f05270 */
[----:B------:R-:W-:Y:S01]  /*4f50*/  ISETP.NE.AND P2, PT, R72, 0x1, PT ;  /* 0x000000014800780c */ /* 0x000fe20003f45270 */
[----:B------:R-:W-:Y:S01]  /*4f60*/  IMAD.HI.U32 R22, R177, R168, RZ ;  /* 0x000000a8b1167227 */ /* 0x000fe200078e00ff */
[----:B------:R-:W-:Y:S02]  /*4f70*/  SHF.R.U32.HI R23, RZ, R174, R23 ;  /* 0x000000aeff177219 */ /* 0x000fe40000011617 */
[----:B------:R-:W-:Y:S01]  /*4f80*/  ISETP.NE.AND P3, PT, R74, 0x1, PT ;  /* 0x000000014a00780c */ /* 0x000fe20003f65270 */
[----:B------:R-:W-:Y:S01]  /*4f90*/  IMAD.HI.U32 R26, R77, R168, RZ ;  /* 0x000000a84d1a7227 */ /* 0x000fe200078e00ff */
[----:B------:R-:W-:Y:S02]  /*4fa0*/  SHF.R.U32.HI R22, RZ, R169, R22 ;  /* 0x000000a9ff167219 */ /* 0x000fe40000011616 */
[----:B------:R-:W-:Y:S01]  /*4fb0*/  SEL R3, R178, R23, !P0 ;  /* 0x00000017b2037207 */ /* 0x000fe20004000000 */
[----:B------:R-:W-:Y:S01]  /*4fc0*/  IMAD.HI.U32 R23, R75, R71, RZ ;  /* 0x000000474b177227 */ /* 0x000fe200078e00ff */
[----:B------:R-:W-:Y:S02]  /*4fd0*/  SEL R7, R177, R22, !P3 ;  /* 0x00000016b1077207 */ /* 0x000fe40005800000 */
[----:B------:R-:W-:Y:S01]  /*4fe0*/  SHF.R.U32.HI R26, RZ, R169, R26 ;  /* 0x000000a9ff1a7219 */ /* 0x000fe2000001161a */
[-C--:B------:R-:W-:Y:S04]  /*4ff0*/  IMAD.HI.U32 R22, R3, R68.reuse, RZ ;  /* 0x0000004403167227 */ /* 0x080fe800078e00ff */
[----:B------:R-:W-:Y:S01]  /*5000*/  IMAD.HI.U32 R24, R7, R68, RZ ;  /* 0x0000004407187227 */ /* 0x000fe200078e00ff */
[-C--:B------:R-:W-:Y:S02]  /*5010*/  @P2 SHF.R.U32.HI R3, RZ, R69.reuse, R22 ;  /* 0x00000045ff032219 */ /* 0x080fe40000011616 */
[----:B------:R-:W-:Y:S02]  /*5020*/  SHF.R.U32.HI R22, RZ, R174, R23 ;  /* 0x000000aeff167219 */ /* 0x000fe40000011617 */
[----:B------:R-:W-:Y:S01]  /*5030*/  @P2 SHF.R.U32.HI R7, RZ, R69, R24 ;  /* 0x00000045ff072219 */ /* 0x000fe20000011618 */
[C---:B------:R-:W-:Y:S01]  /*5040*/  IMAD R2, R72.reuse, R3, RZ ;  /* 0x0000000348027224 */ /* 0x040fe200078e02ff */
[----:B------:R-:W-:Y:S02]  /*5050*/  SEL R5, R75, R22, !P0 ;  /* 0x000000164b057207 */ /* 0x000fe40004000000 */
[----:B------:R-:W-:Y:S01]  /*5060*/  SEL R3, R77, R26, !P3 ;  /* 0x0000001a4d037207 */ /* 0x000fe20005800000 */
[----:B------:R-:W-:Y:S01]  /*5070*/  IMAD R4, R72, R7, RZ ;  /* 0x0000000748047224 */ /* 0x000fe200078e02ff */
[C---:B------:R-:W-:Y:S01]  /*5080*/  ISETP.GE.AND P0, PT, R5.reuse, R2, PT ;  /* 0x000000020500720c */ /* 0x040fe20003f06270 */
[----:B------:R-:W-:Y:S03]  /*5090*/  IMAD.HI.U32 R6, R5, R68, RZ ;  /* 0x0000004405067227 */ /* 0x000fe600078e00ff */
[----:B------:R-:W-:Y:S01]  /*50a0*/  ISETP.GE.OR P0, PT, R3, R4, P0 ;  /* 0x000000040300720c */ /* 0x000fe20000706670 */
[----:B------:R-:W-:Y:S01]  /*50b0*/  IMAD.MOV R4, RZ, RZ, -R3 ;  /* 0x000000ffff047224 */ /* 0x000fe200078e0a03 */
[-C--:B------:R-:W-:Y:S03]  /*50c0*/  SHF.R.U32.HI R6, RZ, R69.reuse, R6 ;  /* 0x00000045ff067219 */ /* 0x080fe60000011606 */
[----:B------:R-:W-:Y:S01]  /*50d0*/  IMAD R77, R74, R4, R77 ;  /* 0x000000044a4d7224 */ /* 0x000fe200078e024d */
[----:B------:R-:W-:Y:S05]  /*50e0*/  SEL R15, R5, R6, !P2 ;  /* 0x00000006050f7207 */ /* 0x000fea0005000000 */
[----:B------:R-:W-:Y:S02]  /*50f0*/  IMAD.MOV R6, RZ, RZ, -R15 ;  /* 0x000000ffff067224 */ /* 0x000fe400078e0a0f */
[C---:B------:R-:W-:Y:S04]  /*5100*/  @!P0 IMAD.HI.U32 R2, R3.reuse, R68, RZ ;  /* 0x0000004403028227 */ /* 0x040fe800078e00ff */
[----:B------:R-:W-:Y:S01]  /*5110*/  IMAD R6, R72, R6, R5 ;  /* 0x0000000648067224 */ /* 0x000fe200078e0205 */
[----:B------:R-:W-:Y:S04]  /*5120*/  @!P0 SHF.R.U32.HI R2, RZ, R69, R2 ;  /* 0x00000045ff028219 */ /* 0x000fe80000011602 */
[----:B------:R-:W-:Y:S02]  /*5130*/  @!P0 SEL R0, R3, R2, !P2 ;  /* 0x0000000203008207 */ /* 0x000fe40005000000 */
[----:B------:R-:W-:Y:S02]  /*5140*/  IADD3 R2, PT, PT, -R5, RZ, RZ ;  /* 0x000000ff05027210 */ /* 0x000fe40007ffe1ff */
[----:B------:R-:W-:Y:S01]  /*5150*/  @!P0 IADD3 R8, PT, PT, R15, -R0, RZ ;  /* 0x800000000f088210 */ /* 0x000fe20007ffe0ff */
[----:B------:R-:W-:Y:S02]  /*5160*/  @!P0 IMAD R0, R7, R6, R0 ;  /* 0x0000000607008224 */ /* 0x000fe400078e0200 */
[----:B------:R-:W-:Y:S02]  /*5170*/  IMAD R75, R70, R2, R75 ;  /* 0x00000002464b7224 */ /* 0x000fe400078e024b */
[----:B------:R-:W-:Y:S02]  /*5180*/  @!P0 IMAD R5, R8, R72, R3 ;  /* 0x0000004808058224 */ /* 0x000fe400078e0203 */
[----:B------:R-:W-:Y:S04]  /*5190*/  @!P0 IMAD.MOV.U32 R3, RZ, RZ, R0 ;  /* 0x000000ffff038224 */ /* 0x000fe800078e0000 */
[----:B------:R-:W-:Y:S02]  /*51a0*/  IMAD R77, R3, R74, R77 ;  /* 0x0000004a034d7224 */ /* 0x000fe400078e024d */
[----:B------:R-:W-:Y:S07]  /*51b0*/  IMAD R75, R5, R70, R75 ;  /* 0x00000046054b7224 */ /* 0x000fee00078e024b */
.L_x_89:
[----:B-1----:R-:W-:Y:S01]  /*51c0*/  @!P1 ISETP.NE.AND P0, PT, R10, 0x1, PT ;  /* 0x000000010a00980c */ /* 0x002fe20003f05270 */
[----:B------:R-:W-:Y:S01]  /*51d0*/  @!P1 IMAD.HI.U32 R0, R77, R12, RZ ;  /* 0x0000000c4d009227 */ /* 0x000fe200078e00ff */
[----:B------:R-:W-:Y:S01]  /*51e0*/  @!P1 ISETP.NE.AND P2, PT, R9, 0x1, PT ;  /* 0x000000010900980c */ /* 0x000fe20003f45270 */
[----:B------:R-:W-:Y:S01]  /*51f0*/  ULOP3.LUT UP0, URZ, UR48, 0x1b0, URZ, 0xc0, !UPT ;  /* 0x000001b030ff7892 */ /* 0x000fe2000f80c0ff */
[----:B------:R-:W-:Y:S01]  /*5200*/  R2UR UR42, R21 ;  /* 0x00000000152a72ca */ /* 0x000fe200000e0000 */
[----:B------:R-:W-:Y:S01]  /*5210*/  @!P1 IMAD.HI.U32 R3, R75, R11, RZ ;  /* 0x0000000b4b039227 */ /* 0x000fe200078e00ff */
[----:B------:R-:W-:Y:S02]  /*5220*/  @!P1 SHF.R.U32.HI R0, RZ, R13, R0 ;  /* 0x0000000dff009219 */ /* 0x000fe40000011600 */
[----:B------:R-:W-:Y:S01]  /*5230*/  R2UR UR41, R20 ;  /* 0x00000000142972ca */ /* 0x000fe200000e0000 */
[----:B------:R-:W-:Y:S01]  /*5240*/  VIADD R195, R195, 0x1 ;  /* 0x00000001c3c37836 */ /* 0x000fe20000000000 */
[----:B------:R-:W-:Y:S02]  /*5250*/  @!P1 SHF.R.U32.HI R2, RZ, R14, R3 ;  /* 0x0000000eff029219 */ /* 0x000fe40000011603 */
[----:B------:R-:W-:Y:S02]  /*5260*/  @!P1 SEL R3, R77, R0, !P2 ;  /* 0x000000004d039207 */ /* 0x000fe40005000000 */
[----:B------:R-:W-:Y:S02]  /*5270*/  @!P1 SEL R2, R75, R2, !P0 ;  /* 0x000000024b029207 */ /* 0x000fe40004000000 */
[----:B------:R-:W-:Y:S01]  /*5280*/  @P4 SHF.R.U32.HI R179, RZ, 0x10, R17 ;  /* 0x00000010ffb34819 */ /* 0x000fe20000011611 */
[----:B------:R-:W-:Y:S02]  /*5290*/  USHF.L.U32 UR42, UR42, 0x7, URZ ;  /* 0x000000072a2a7899 */ /* 0x000fe400080006ff */
[----:B------:R-:W-:Y:S02]  /*52a0*/  @!P1 IMAD.IADD R0, R2, 0x1, -R3 ;  /* 0x0000000102009824 */ /* 0x000fe400078e0a03 */
[----:B------:R-:W-:Y:S01]  /*52b0*/  @!P1 IMAD.IADD R2, R3, 0x1, -R2 ;  /* 0x0000000103029824 */ /* 0x000fe200078e0a02 */
[----:B------:R-:W-:Y:S01]  /*52c0*/  USHF.L.U32 UR41, UR41, 0x7, URZ ;  /* 0x0000000729297899 */ /* 0x000fe200080006ff */
[----:B------:R-:W-:Y:S02]  /*52d0*/  @!P1 IMAD R77, R0, R9, R77 ;  /* 0x00000009004d9224 */ /* 0x000fe400078e024d */
[----:B------:R-:W-:Y:S01]  /*52e0*/  @!P1 IMAD R75, R2, R10, R75 ;  /* 0x0000000a024b9224 */ /* 0x000fe200078e024b */
[----:B------:R-:W-:Y:S08]  /*52f0*/  BRA.U !UP0, `(.L_x_90) ;  /* 0x0000000108407547 */ /* 0x000ff0000b800000 */
[----:B------:R-:W1:Y:S01]  /*5300*/  LDCU.64 UR8, c[0x4][0x80] ;  /* 0x01001000ff0877ac */ /* 0x000e620008000a00 */
[----:B------:R-:W-:Y:S01]  /*5310*/  MOV R3, 0x0 ;  /* 0x0000000000037802 */ /* 0x000fe20000000f00 */
[----:B------:R-:W-:Y:S02]  /*5320*/  HFMA2 R12, -RZ, RZ, 0, 5.9604644775390625e-08 ;  /* 0x00000001ff0c7431 */ /* 0x000fe400000001ff */
[----:B------:R-:W-:Y:S02]  /*5330*/  IMAD.MOV.U32 R8, RZ, RZ, 0x70 ;  /* 0x00000070ff087424 */ /* 0x000fe400078e00ff */
[----:B------:R-:W-:Y:S01]  /*5340*/  IMAD.MOV.U32 R13, RZ, RZ, RZ ;  /* 0x000000ffff0d7224 */ /* 0x000fe200078e00ff */
[----:B------:R-:W2:Y:S01]  /*5350*/  LDCU.64 UR6, c[0x4][0x88] ;  /* 0x01001100ff0677ac */ /* 0x000ea20008000a00 */
[----:B------:R-:W3:Y:S01]  /*5360*/  LDC.64 R2, c[0x4][R3] ;  /* 0x0100000003027b82 */ /* 0x000ee20000000a00 */
[----:B------:R-:W4:Y:S01]  /*5370*/  LDCU.64 UR4, c[0x4][0x8] ;  /* 0x01000100ff0477ac */ /* 0x000f220008000a00 */
[----:B-1----:R-:W-:Y:S01]  /*5380*/  MOV R5, UR9 ;  /* 0x0000000900057c02 */ /* 0x002fe20008000f00 */
[----:B------:R-:W-:Y:S01]  /*5390*/  IMAD.U32 R4, RZ, RZ, UR8 ;  /* 0x00000008ff047e24 */ /* 0x000fe2000f8e00ff */
[----:B--2---:R-:W-:Y:S01]  /*53a0*/  MOV R7, UR7 ;  /* 0x0000000700077c02 */ /* 0x004fe20008000f00 */
[----:B------:R-:W-:Y:S01]  /*53b0*/  IMAD.U32 R6, RZ, RZ, UR6 ;  /* 0x00000006ff067e24 */ /* 0x000fe2000f8e00ff */
[----:B----4-:R-:W-:Y:S01]  /*53c0*/  MOV R11, UR5 ;  /* 0x00000005000b7c02 */ /* 0x010fe20008000f00 */
[----:B------:R-:W-:Y:S02]  /*53d0*/  IMAD.U32 R10, RZ, RZ, UR4 ;  /* 0x00000004ff0a7e24 */ /* 0x000fe4000f8e00ff */
[----:B------:R-:W-:Y:S07]  /*53e0*/  LEPC R20, `(.L_x_90) ;  /* 0x000000001014794e */ /* 0x000fee0000000000 */
[----:B---3-5:R-:W-:Y:S05]  /*53f0*/  CALL.ABS.NOINC R2 ;  /* 0x0000000002007343 */ /* 0x028fea0003c00000 */
.L_x_90:
[----:B------:R-:W-:Y:S01]  /*5400*/  LOP3.LUT P0, RZ, R192, 0x1b0, RZ, 0xc0, !PT ;  /* 0x000001b0c0ff7812 */ /* 0x000fe2000780c0ff */
[----:B------:R-:W-:Y:S11]  /*5410*/  BSSY.RECONVERGENT B6, `(.L_x_91) ;  /* 0x0000013000067945 */ /* 0x000ff60003800200 */
[----:B------:R-:W-:Y:S01]  /*5420*/  @!UPT UIADD3 URZ, UPT, UPT, URZ, URZ, URZ ;  /* 0x000000fffffff290 */ /* 0x000fe2000fffe0ff */
[----:B------:R-:W-:Y:S05]  /*5430*/  @!P0 BRA `(.L_x_92) ;  /* 0x0000000000408947 */ /* 0x000fea0003800000 */
        /* <DEDUP_REMOVED lines=16> */
.L_x_92:
[----:B------:R-:W-:Y:S05]  /*5540*/  BSYNC.RECONVERGENT B6 ;  /* 0x0000000000067941 */ /* 0x000fea0003800200 */
.L_x_91:
[----:B------:R-:W-:Y:S01]  /*5550*/  ISETP.NE.U32.AND P4, PT, R166, RZ, PT ;  /* 0x000000ffa600720c */ /* 0x000fe20003f85070 */
[----:B------:R-:W-:Y:S01]  /*5560*/  UISETP.NE.AND UP2, UPT, UR50, URZ, UPT ;  /* 0x000000ff3200728c */ /* 0x000fe2000bf45270 */
[----:B------:R-:W-:Y:S01]  /*5570*/  ISETP.NE.U32.AND P2, PT, RZ, UR38, PT ;  /* 0x00000026ff007c0c */ /* 0x000fe2000bf45070 */
[----:B------:R-:W-:Y:S01]  /*5580*/  UISETP.NE.U32.AND UP1, UPT, UR44, URZ, UPT ;  /* 0x000000ff2c00728c */ /* 0x000fe2000bf25070 */
[----:B------:R-:W-:Y:S01]  /*5590*/  ISETP.NE.AND.EX P4, PT, R167, RZ, PT, P4 ;  /* 0x000000ffa700720c */ /* 0x000fe20003f85340 */
[----:B------:R-:W-:Y:S01]  /*55a0*/  UPLOP3.LUT UP0, UPT, UPT, UPT, UPT, 0x40, 0x4 ;  /* 0x000000000004789c */ /* 0x000fe20003f0e870 */
[----:B------:R-:W-:Y:S01]  /*55b0*/  ISETP.NE.AND.EX P2, PT, RZ, UR39, PT, P2 ;  /* 0x00000027ff007c0c */ /* 0x000fe2000bf45320 */
[----:B------:R-:W-:Y:S01]  /*55c0*/  UISETP.NE.AND.EX UP1, UPT, UR45, URZ, UPT, UP1 ;  /* 0x000000ff2d00728c */ /* 0x000fe2000bf25310 */
[----:B------:R-:W-:Y:S04]  /*55d0*/  PLOP3.LUT P1, PT, PT, PT, UP2, 0x80, 0x8 ;  /* 0x000000000008781c */ /* 0x000fe80003f2f028 */
[----:B------:R-:W-:Y:S06]  /*55e0*/  @UP2 UPLOP3.LUT UP0, UPT, UPT, UPT, UP1, 0x80, 0x8 ;  /* 0x000000000008289c */ /* 0x000fec0003f0f010 */
[----:B------:R-:W-:Y:S01]  /*55f0*/  PLOP3.LUT P0, PT, PT, PT, UP0, 0x80, 0x8 ;  /* 0x000000000008781c */ /* 0x000fe20003f0f008 */
[----:B------:R-:W-:Y:S01]  /*5600*/  @!UPT UIADD3 URZ, UPT, UPT, URZ, URZ, URZ ;  /* 0x000000fffffff290 */ /* 0x000fe2000fffe0ff */
[----:B------:R-:W-:Y:S11]  /*5610*/  BRA.U !UP1, `(.L_x_93) ;  /* 0x0000000109387547 */ /* 0x000ff6000b800000 */
[----:B------:R-:W-:Y:S01]  /*5620*/  UISETP.NE.U32.AND UP0, UPT, UR38, URZ, UPT ;  /* 0x000000ff2600728c */ /* 0x000fe2000bf05070 */
[----:B------:R-:W-:Y:S02]  /*5630*/  HFMA2 R0, -RZ, RZ, 0, 5.9604644775390625e-08 ;  /* 0x00000001ff007431 */ /* 0x000fe400000001ff */
[----:B------:R-:W-:Y:S01]  /*5640*/  IMAD.MOV.U32 R171, RZ, RZ, 0x1 ;  /* 0x00000001ffab7424 */ /* 0x000fe200078e00ff */
[----:B------:R-:W-:Y:S06]  /*5650*/  UISETP.NE.AND.EX UP0, UPT, UR39, URZ, UPT, UP0 ;  /* 0x000000ff2700728c */ /* 0x000fec000bf05300 */
[----:B------:R-:W-:Y:S05]  /*5660*/  PLOP3.LUT P3, PT, PT, PT, UP0, 0x80, 0x8 ;  /* 0x000000000008781c */ /* 0x000fea0003f6f008 */
[----:B------:R-:W1:Y:S01]  /*5670*/  @UP0 LDCU.64 UR6, c[0x0][0x888] ;  /* 0x00011100ff0607ac */ /* 0x000e620008000a00 */
[----:B------:R-:W-:Y:S07]  /*5680*/  @UP0 UIMAD UR4, UR36, UR44, URZ ;  /* 0x0000002c240402a4 */ /* 0x000fee000f8e02ff */
[----:B------:R-:W-:Y:S01]  /*5690*/  @!P3 PRMT R171, R0, 0x7610, R171 ;  /* 0x0000761000abb816 */ /* 0x000fe200000000ab */
[----:B-1----:R-:W-:Y:S03]  /*56a0*/  @UP0 UIMAD.WIDE UR6, UR4, 0x4, UR6 ;  /* 0x00000004040608a5 */ /* 0x002fe6000f8e0206 */
[----:B------:R-:W1:Y:S03]  /*56b0*/  @!UP0 LDCU UR4, c[0x0][0x880] ;  /* 0x00011000ff0487ac */ /* 0x000e660008000800 */
[----:B------:R-:W-:Y:S01]  /*56c0*/  IMAD.U32 R2, RZ, RZ, UR6 ;  /* 0x00000006ff027e24 */ /* 0x000fe2000f8e00ff */
[----:B------:R-:W-:Y:S05]  /*56d0*/  MOV R3, UR7 ;  /* 0x0000000700037c02 */ /* 0x000fea0008000f00 */
[----:B-----5:R2:W5:Y:S02]  /*56e0*/  @P3 LDG.E R81, desc[UR46][R2.64] ;  /* 0x0000002e02513981 */ /* 0x020564000c1e1900 */
[----:B-12---:R-:W-:Y:S02]  /*56f0*/  @!P3 IMAD.U32 R81, RZ, RZ, UR4 ;  /* 0x00000004ff51be24 */ /* 0x006fe4000f8e00ff */
.L_x_93:
[----:B------:R-:W-:Y:S05]  /*5700*/  @!P4 BRA `(.L_x_94) ;  /* 0x000000000020c947 */ /* 0x000fea0003800000 */
[----:B------:R-:W-:Y:S04]  /*5710*/  ISETP.NE.U32.AND P3, PT, R164, RZ, PT ;  /* 0x000000ffa400720c */ /* 0x000fe80003f65070 */
[----:B------:R-:W-:Y:S11]  /*5720*/  ISETP.NE.AND.EX P3, PT, R165, RZ, PT, P3 ;  /* 0x000000ffa500720c */ /* 0x000ff60003f65330 */
[----:B------:R-:W-:Y:S02]  /*5730*/  @!UPT UIADD3 URZ, UPT, UPT, URZ, URZ, URZ ;  /* 0x000000fffffff290 */ /* 0x000fe4000fffe0ff */
[----:B------:R-:W1:Y:S01]  /*5740*/  @P3 LDC.64 R2, c[0x0][0x8a8] ;  /* 0x00022a00ff023b82 */ /* 0x000e620000000a00 */
[----:B------:R-:W-:Y:S04]  /*5750*/  @P3 IMAD R0, R166, UR36, RZ ;  /* 0x00000024a6003c24 */ /* 0x000fe8000f8e02ff */
[----:B-1----:R-:W-:Y:S05]  /*5760*/  @P3 IMAD.WIDE R2, R0, 0x4, R2 ;  /* 0x0000000400023825 */ /* 0x002fea00078e0202 */
[----:B-----5:R1:W5:Y:S02]  /*5770*/  @P3 LDG.E R78, desc[UR46][R2.64] ;  /* 0x0000002e024e3981 */ /* 0x020364000c1e1900 */
[----:B-1----:R-:W2:Y:S02]  /*5780*/  @!P3 LDC R78, c[0x0][0x8a0] ;  /* 0x00022800ff4ebb82 */ /* 0x002ea40000000800 */
.L_x_94:
[----:B-----5:R-:W-:Y:S01]  /*5790*/  FSETP.NEU.AND P4, PT, R81, RZ, PT ;  /* 0x000000ff5100720b */ /* 0x020fe20003f8d000 */
[----:B------:R-:W-:Y:S01]  /*57a0*/  BSSY B1, `(.L_x_95) ;  /* 0x0000047000017945 */ /* 0x000fe20003800000 */
[----:B------:R-:W-:Y:S01]  /*57b0*/  SEL R5, RZ, 0xffffffff, P2 ;  /* 0xffffffffff057807 */ /* 0x000fe20001000000 */
[----:B------:R-:W-:Y:S01]  /*57c0*/  IMAD.MOV.U32 R208, RZ, RZ, 0x1 ;  /* 0x00000001ffd07424 */ /* 0x000fe200078e00ff */
[----:B------:R-:W-:Y:S01]  /*57d0*/  LOP3.LUT P3, RZ, R171, 0xff, RZ, 0xc0, !PT ;  /* 0x000000ffabff7812 */ /* 0x000fe2000786c0ff */
[C---:B------:R-:W-:Y:S01]  /*57e0*/  IMAD R80, R76.reuse, 0x80, R79 ;  /* 0x000000804c507824 */ /* 0x040fe200078e024f */
[----:B------:R-:W-:Y:S02]  /*57f0*/  @P1 SEL R0, RZ, 0xffffffff, P4 ;  /* 0xffffffffff001807 */ /* 0x000fe40002000000 */
[----:B------:R-:W-:Y:S02]  /*5800*/  CS2R R162, SRZ ;  /* 0x0000000000a27805 */ /* 0x000fe4000001ff00 */
[----:B------:R-:W-:Y:S02]  /*5810*/  LEA R3, R181, UR49, 0x3 ;  /* 0x00000031b5037c11 */ /* 0x000fe4000f8e18ff */
[----:B------:R-:W-:Y:S02]  /*5820*/  CS2R R160, SRZ ;  /* 0x0000000000a07805 */ /* 0x000fe4000001ff00 */
[----:B------:R-:W-:Y:S02]  /*5830*/  @P0 SEL R0, R5, R0, !P3 ;  /* 0x0000000005000207 */ /* 0x000fe40005800000 */
[----:B------:R-:W-:Y:S02]  /*5840*/  CS2R R158, SRZ ;  /* 0x00000000009e7805 */ /* 0x000fe4000001ff00 */
[----:B------:R-:W-:Y:S02]  /*5850*/  LEA R207, R76, UR49, 0x3 ;  /* 0x000000314ccf7c11 */ /* 0x000fe4000f8e18ff */
[----:B------:R-:W-:Y:S02]  /*5860*/  CS2R R156, SRZ ;  /* 0x00000000009c7805 */ /* 0x000fe4000001ff00 */
[----:B------:R-:W-:Y:S02]  /*5870*/  @P1 LOP3.LUT R0, R0, 0x1, RZ, 0xc0, !PT ;  /* 0x0000000100001812 */ /* 0x000fe400078ec0ff */
[----:B------:R-:W-:Y:S02]  /*5880*/  CS2R R154, SRZ ;  /* 0x00000000009a7805 */ /* 0x000fe4000001ff00 */
[----:B------:R-:W-:Y:S02]  /*5890*/  SHF.L.U32 R2, R183, 0x1f, RZ ;  /* 0x0000001fb7027819 */ /* 0x000fe400000006ff */
[----:B------:R-:W-:Y:S02]  /*58a0*/  CS2R R152, SRZ ;  /* 0x0000000000987805 */ /* 0x000fe4000001ff00 */
[----:B------:R-:W-:Y:S02]  /*58b0*/  ISETP.NE.U32.OR P6, PT, R0, 0x1, !P1 ;  /* 0x000000010000780c */ /* 0x000fe40004fc5470 */
[----:B------:R-:W-:Y:S02]  /*58c0*/  CS2R R150, SRZ ;  /* 0x0000000000967805 */ /* 0x000fe4000001ff00 */
[----:B------:R-:W-:Y:S02]  /*58d0*/  PLOP3.LUT P2, PT, PT, PT, UP1, 0x80, 0x8 ;  /* 0x000000000008781c */ /* 0x000fe40003f4f018 */
[----:B------:R-:W-:Y:S02]  /*58e0*/  CS2R R148, SRZ ;  /* 0x0000000000947805 */ /* 0x000fe4000001ff00 */
[----:B------:R-:W-:Y:S02]  /*58f0*/  SEL R0, RZ, 0xffffffff, P4 ;  /* 0xffffffffff007807 */ /* 0x000fe40002000000 */
[----:B------:R-:W-:Y:S03]  /*5900*/  P2R R184, PR, RZ, 0x40 ;  /* 0x00000040ffb87803 */ /* 0x000fe60000000000 */
[----:B------:R-:W-:Y:S04]  /*5910*/  @P6 SHF.L.U32 R4, R180, 0x1f, RZ ;  /* 0x0000001fb4046819 */ /* 0x000fe800000006ff */
[----:B------:R-:W-:Y:S01]  /*5920*/  @P2 SEL R0, R5, R0, !P3 ;  /* 0x0000000005002207 */ /* 0x000fe20005800000 */
[----:B------:R-:W1:Y:S03]  /*5930*/  @P6 SYNCS.PHASECHK.TRANS64.TRYWAIT P1, [R3+URZ+0xc0], R4 ;  /* 0x0000c004030065a7 */ /* 0x000e6600080211ff */
[----:B------:R-:W-:Y:S04]  /*5940*/  LOP3.LUT R0, R0, 0x1, RZ, 0xc0, !PT ;  /* 0x0000000100007812 */ /* 0x000fe800078ec0ff */
[----:B------:R-:W-:Y:S04]  /*5950*/  ISETP.NE.U32.AND P5, PT, R0, 0x1, PT ;  /* 0x000000010000780c */ /* 0x000fe80003fa5070 */
[----:B------:R-:W-:Y:S01]  /*5960*/  P2R R209, PR, RZ, 0x20 ;  /* 0x00000020ffd17803 */ /* 0x000fe20000000000 */
[----:B------:R3:W4:Y:S01]  /*5970*/  SYNCS.PHASECHK.TRANS64.TRYWAIT P0, [R207+URZ+0x110], R2 ;  /* 0x00011002cf0075a7 */ /* 0x00072200080011ff */
[----:B-1----:R-:W-:Y:S01]  /*5980*/  @P6 SEL R208, RZ, 0x1, !P1 ;  /* 0x00000001ffd06807 */ /* 0x002fe20004800000 */
[----:B---3--:R-:W-:Y:S06]  /*5990*/  @!P6 BRA `(.L_x_96) ;  /* 0x00000000009ce947 */ /* 0x008fec0003800000 */
[----:B------:R-:W-:Y:S01]  /*59a0*/  @P5 IMAD R6, R181, 0x2000, R190 ;  /* 0x00002000b5065824 */ /* 0x000fe200078e02be */
[----:B------:R-:W-:Y:S01]  /*59b0*/  ISETP.NE.AND P1, PT, R208, RZ, PT ;  /* 0x000000ffd000720c */ /* 0x000fe20003f25270 */
[----:B------:R-:W-:Y:S01]  /*59c0*/  BSSY B0, `(.L_x_97) ;  /* 0x0000010000007945 */ /* 0x000fe20003800000 */
[----:B------:R-:W-:Y:S01]  /*59d0*/  CS2R R150, SRZ ;  /* 0x0000000000967805 */ /* 0x000fe2000001ff00 */
[--C-:B------:R-:W-:Y:S01]  /*59e0*/  @P5 IMAD R7, R191, -0x10, R6.reuse ;  /* 0xfffffff0bf075824 */ /* 0x100fe200078e0206 */
[----:B------:R-:W-:Y:S01]  /*59f0*/  CS2R R148, SRZ ;  /* 0x0000000000947805 */ /* 0x000fe2000001ff00 */
[----:B------:R-:W-:Y:S01]  /*5a00*/  @P5 IMAD R5, R189, -0x10, R6 ;  /* 0xfffffff0bd055824 */ /* 0x000fe200078e0206 */
[----:B------:R-:W-:Y:S01]  /*5a10*/  CS2R R158, SRZ ;  /* 0x00000000009e7805 */ /* 0x000fe2000001ff00 */
[----:B------:R-:W-:Y:S01]  /*5a20*/  @P5 IMAD R4, R188, 0x10, R7 ;  /* 0x00000010bc045824 */ /* 0x000fe200078e0207 */
[----:B------:R-:W-:Y:S02]  /*5a30*/  CS2R R156, SRZ ;  /* 0x00000000009c7805 */ /* 0x000fe4000001ff00 */
[----:B------:R-:W-:Y:S02]  /*5a40*/  CS2R R154, SRZ ;  /* 0x00000000009a7805 */ /* 0x000fe4000001ff00 */
[----:B------:R-:W-:Y:S02]  /*5a50*/  CS2R R152, SRZ ;  /* 0x0000000000987805 */ /* 0x000fe4000001ff00 */
[----:B------:R-:W-:Y:S02]  /*5a60*/  CS2R R162, SRZ ;  /* 0x0000000000a27805 */ /* 0x000fe4000001ff00 */
[----:B------:R-:W-:Y:S01]  /*5a70*/  CS2R R160, SRZ ;  /* 0x0000000000a07805 */ /* 0x000fe2000001ff00 */
[----:B------:R-:W-:Y:S06]  /*5a80*/  @P1 BRA `(.L_x_98) ;  /* 0x00000000000c1947 */ /* 0x000fec0003800000 */
[----:B------:R-:W-:Y:S04]  /*5a90*/  SHF.L.U32 R0, R180, 0x1f, RZ ;  /* 0x0000001fb4007819 */ /* 0x000fe800000006ff */
[----:B------:R-:W1:Y:S02]  /*5aa0*/  SYNCS.PHASECHK.TRANS64.TRYWAIT P1, [R3+URZ+0xc0], R0 ;  /* 0x0000c000030075a7 */ /* 0x000e6400080211ff */
[----:B-1----:R-:W-:Y:S05]  /*5ab0*/  @!P1 BRA `(.L_x_99) ;  /* 0x0000003400e09947 */ /* 0x002fea0003800000 */
.L_x_98:
[----:B------:R-:W-:Y:S05]  /*5ac0*/  BSYNC B0 ;  /* 0x0000000000007941 */ /* 0x000fea0003800000 */
.L_x_97:
[----:B------:R-:W-:Y:S01]  /*5ad0*/  ISETP.NE.AND P1, PT, R209, RZ, PT ;  /* 0x000000ffd100720c */ /* 0x000fe20003f25270 */
[----:B-1----:R-:W-:Y:S02]  /*5ae0*/  VIADD R3, R3, 0xd0 ;  /* 0x000000d003037836 */ /* 0x002fe40000000000 */
[----:B------:R-:W-:Y:S02]  /*5af0*/  IMAD.U32 R0, RZ, RZ, UR37 ;  /* 0x00000025ff007e24 */ /* 0x000fe4000f8e00ff */
[----:B------:R-:W-:Y:S03]  /*5b00*/  VIADD R181, R181, 0x1 ;  /* 0x00000001b5b57836 */ /* 0x000fe60000000000 */
[----:B------:R-:W-:Y:S05]  /*5b10*/  PRMT R0, R0, 0x654, R3 ;  /* 0x0000065400007816 */ /* 0x000fea0000000003 */
[----:B------:R1:W3:Y:S04]  /*5b20*/  @P1 LDS.128 R148, [R6] ;  /* 0x0000000006941984 */ /* 0x0002e80000000c00 */
[----:B------:R1:W1:Y:S04]  /*5b30*/  @P1 LDS.128 R156, [R5+0x20] ;  /* 0x00002000059c1984 */ /* 0x0002680000000c00 */
[----:B------:R1:W1:Y:S04]  /*5b40*/  @P1 LDS.128 R152, [R7+0x10] ;  /* 0x0000100007981984 */ /* 0x0002680000000c00 */
[----:B------:R1:W1:Y:S01]  /*5b50*/  @P1 LDS.128 R160, [R4+0x10] ;  /* 0x0000100004a01984 */ /* 0x0002620000000c00 */
[C---:B------:R-:W-:Y:S01]  /*5b60*/  ISETP.NE.AND P1, PT, R181.reuse, 0x2, PT ;  /* 0x00000002b500780c */ /* 0x040fe20003f25270 */
[----:B------:R-:W-:Y:S01]  /*5b70*/  @!PT LDS RZ, [RZ] ;  /* 0x00000000fffff984 */ /* 0x000fe20000000800 */
[----:B------:R-:W-:Y:S01]  /*5b80*/  @!PT LDS RZ, [RZ] ;  /* 0x00000000fffff984 */ /* 0x000fe20000000800 */
[----:B------:R-:W-:Y:S01]  /*5b90*/  @!PT LDS RZ, [RZ] ;  /* 0x00000000fffff984 */ /* 0x000fe20000000800 */
[----:B------:R-:W-:Y:S01]  /*5ba0*/  @!PT LDS RZ, [RZ] ;  /* 0x00000000fffff984 */ /* 0x000fe20000000800 */
[----:B------:R5:W-:Y:S06]  /*5bb0*/  MEMBAR.ALL.CTA ;  /* 0x0000000000007992 */ /* 0x000bec0000008000 */
[----:B-----5:R-:W5:Y:S01]  /*5bc0*/  FENCE.VIEW.ASYNC.S ;  /* 0x00000000000073c6 */ /* 0x020f620000000000 */
[----:B------:R-:W-:Y:S02]  /*5bd0*/  SEL R3, RZ, 0x1, P1 ;  /* 0x00000001ff037807 */ /* 0x000fe40000800000 */
[----:B------:R-:W-:Y:S02]  /*5be0*/  SEL R181, R181, RZ, P1 ;  /* 0x000000ffb5b57207 */ /* 0x000fe40000800000 */
[----:B------:R-:W-:Y:S01]  /*5bf0*/  LOP3.LUT R180, R180, R3, RZ, 0x3c, !PT ;  /* 0x00000003b4b47212 */ /* 0x000fe200078e3cff */
[----:B-----5:R1:W-:Y:S06]  /*5c00*/  SYNCS.ARRIVE.TRANS64.RED.A1T0 RZ, [R0+URZ], RZ ;  /* 0x000000ff00ff79a7 */ /* 0x0203ec00081004ff */
.L_x_96:
[----:B------:R-:W-:Y:S05]  /*5c10*/  BSYNC B1 ;  /* 0x0000000000017941 */ /* 0x000fea0003800000 */
.L_x_95:
[----:B-1----:R-:W-:Y:S04]  /*5c20*/  SHF.R.U32.HI R0, RZ, 0x15, R80 ;  /* 0x00000015ff007819 */ /* 0x002fe80000011650 */
[----:B------:R-:W-:Y:S01]  /*5c30*/  LOP3.LUT P1, RZ, R0, 0x3, R173, 0x48, !PT ;  /* 0x0000000300ff7812 */ /* 0x000fe200078248ad */
[----:B------:R-:W-:Y:S01]  /*5c40*/  @!UPT UIADD3 URZ, UPT, UPT, URZ, URZ, URZ ;  /* 0x000000fffffff290 */ /* 0x000fe2000fffe0ff */
[----:B----4-:R-:W-:Y:S11]  /*5c50*/  @P0 BRA `(.L_x_100) ;  /* 0x0000000000080947 */ /* 0x010ff60003800000 */
[----:B------:R-:W1:Y:S02]  /*5c60*/  SYNCS.PHASECHK.TRANS64.TRYWAIT P0, [R207+URZ+0x110], R2 ;  /* 0x00011002cf0075a7 */ /* 0x000e6400080011ff */
[----:B-1----:R-:W-:Y:S05]  /*5c70*/  @!P0 BRA `(.L_x_101) ;  /* 0x0000003400848947 */ /* 0x002fea0003800000 */
.L_x_100:
[----:B------:R-:W-:Y:S04]  /*5c80*/  BSSY.RECONVERGENT B6, `(.L_x_102) ;  /* 0x0000012000067945 */ /* 0x000fe80003800200 */
[----:B------:R-:W-:Y:S05]  /*5c90*/  @!P1 BRA `(.L_x_103) ;  /* 0x0000000000409947 */ /* 0x000fea0003800000 */
[----:B------:R-:W4:Y:S01]  /*5ca0*/  LDCU.64 UR8, c[0x4][0x70] ;  /* 0x01000e00ff0877ac */ /* 0x000f220008000a00 */
[----:B------:R-:W-:Y:S01]  /*5cb0*/  MOV R3, 0x0 ;  /* 0x0000000000037802 */ /* 0x000fe20000000f00 */
[----:B------:R-:W-:Y:S02]  /*5cc0*/  HFMA2 R12, -RZ, RZ, 0, 5.9604644775390625e-08 ;  /* 0x00000001ff0c7431 */ /* 0x000fe400000001ff */
[----:B------:R-:W-:Y:S02]  /*5cd0*/  IMAD.MOV.U32 R8, RZ, RZ, 0x192 ;  /* 0x00000192ff087424 */ /* 0x000fe400078e00ff */
[----:B------:R-:W-:Y:S01]  /*5ce0*/  IMAD.MOV.U32 R13, RZ, RZ, RZ ;  /* 0x000000ffff0d7224 */ /* 0x000fe200078e00ff */
[----:B------:R-:W5:Y:S01]  /*5cf0*/  LDCU.64 UR6, c[0x4][0x78] ;  /* 0x01000f00ff0677ac */ /* 0x000f620008000a00 */
[----:B-1----:R-:W1:Y:S01]  /*5d00*/  LDC.64 R2, c[0x4][R3] ;  /* 0x0100000003027b82 */ /* 0x002e620000000a00 */
[----:B------:R-:W2:Y:S01]  /*5d10*/  LDCU.64 UR4, c[0x4][0x10] ;  /* 0x01000200ff0477ac */ /* 0x000ea20008000a00 */
[----:B----4-:R-:W-:Y:S01]  /*5d20*/  MOV R5, UR9 ;  /* 0x0000000900057c02 */ /* 0x010fe20008000f00 */
[----:B------:R-:W-:Y:S01]  /*5d30*/  IMAD.U32 R4, RZ, RZ, UR8 ;  /* 0x00000008ff047e24 */ /* 0x000fe2000f8e00ff */
[----:B-----5:R-:W-:Y:S01]  /*5d40*/  MOV R7, UR7 ;  /* 0x0000000700077c02 */ /* 0x020fe20008000f00 */
[----:B------:R-:W-:Y:S01]  /*5d50*/  IMAD.U32 R6, RZ, RZ, UR6 ;  /* 0x00000006ff067e24 */ /* 0x000fe2000f8e00ff */
[----:B--2---:R-:W-:Y:S01]  /*5d60*/  MOV R11, UR5 ;  /* 0x00000005000b7c02 */ /* 0x004fe20008000f00 */
[----:B------:R-:W-:Y:S02]  /*5d70*/  IMAD.U32 R10, RZ, RZ, UR4 ;  /* 0x00000004ff0a7e24 */ /* 0x000fe4000f8e00ff */
[----:B------:R-:W-:Y:S07]  /*5d80*/  LEPC R20, `(.L_x_103) ;  /* 0x000000001014794e */ /* 0x000fee0000000000 */
[----:B-1-3--:R-:W-:Y:S05]  /*5d90*/  CALL.ABS.NOINC R2 ;  /* 0x0000000002007343 */ /* 0x00afea0003c00000 */
.L_x_103:
[----:B------:R-:W-:Y:S05]  /*5da0*/  BSYNC.RECONVERGENT B6 ;  /* 0x0000000000067941 */ /* 0x000fea0003800200 */
.L_x_102:
[-C--:B---3--:R-:W-:Y:S01]  /*5db0*/  F2FP.F16.E5M2.UNPACK_B R83, R148.reuse ;  /* 0x00000094ff53723e */ /* 0x088fe200020004ff */
[----:B------:R-:W-:Y:S05]  /*5dc0*/  WARPSYNC.ALL ;  /* 0x0000000000007948 */ /* 0x000fea0003800000 */
[----:B------:R-:W-:Y:S01]  /*5dd0*/  R2UR UR4, R80 ;  /* 0x00000000500472ca */ /* 0x000fe200000e0000 */
[--C-:B------:R-:W-:Y:S01]  /*5de0*/  HADD2.F32 R82, -RZ, R83.reuse.H0_H0 ;  /* 0x20000053ff527230 */ /* 0x100fe20000004100 */
[----:B------:R-:W-:Y:S01]  /*5df0*/  F2FP.F16.E5M2.UNPACK_B R85, R148.H1 ;  /* 0x00000094ff55723e */ /* 0x000fe200030004ff */
[----:B------:R-:W-:Y:S01]  /*5e00*/  HADD2.F32 R83, -RZ, R83.H1_H1 ;  /* 0x30000053ff537230 */ /* 0x000fe20000004100 */
[-C--:B------:R-:W-:Y:S01]  /*5e10*/  F2FP.F16.E5M2.UNPACK_B R87, R149.reuse ;  /* 0x00000095ff57723e */ /* 0x080fe200020004ff */
[----:B------:R-:W-:Y:S01]  /*5e20*/  BSSY.RECONVERGENT B0, `(.L_x_104) ;  /* 0x000011d000007945 */ /* 0x000fe20003800200 */
[----:B------:R-:W-:Y:S01]  /*5e30*/  F2FP.F16.E5M2.UNPACK_B R89, R149.H1 ;  /* 0x00000095ff59723e */ /* 0x000fe200030004ff */
[----:B------:R-:W-:Y:S01]  /*5e40*/  HADD2.F32 R84, -RZ, R85.H0_H0 ;  /* 0x20000055ff547230 */ /* 0x000fe20000004100 */
[-C--:B------:R-:W-:Y:S01]  /*5e50*/  F2FP.F16.E5M2.UNPACK_B R91, R150.reuse ;  /* 0x00000096ff5b723e */ /* 0x080fe200020004ff */
[----:B------:R-:W-:Y:S01]  /*5e60*/  HADD2.F32 R88, -RZ, R87.H1_H1 ;  /* 0x30000057ff587230 */ /* 0x000fe20000004100 */
[----:B------:R-:W-:Y:S01]  /*5e70*/  F2FP.F16.E5M2.UNPACK_B R93, R150.H1 ;  /* 0x00000096ff5d723e */ /* 0x000fe200030004ff */
[----:B------:R-:W-:Y:S01]  /*5e80*/  HADD2.F32 R86, -RZ, R85.H1_H1 ;  /* 0x30000055ff567230 */ /* 0x000fe20000004100 */
[-C--:B------:R-:W-:Y:S01]  /*5e90*/  F2FP.F16.E5M2.UNPACK_B R95, R151.reuse ;  /* 0x00000097ff5f723e */ /* 0x080fe200020004ff */
[----:B------:R-:W2:Y:S01]  /*5ea0*/  LDTM.x64 R4, tmem[UR4] ;  /* 0x00000004000479ee */ /* 0x000ea20008340000 */
[----:B------:R-:W-:Y:S01]  /*5eb0*/  F2FP.F16.E5M2.UNPACK_B R97, R151.H1 ;  /* 0x00000097ff61723e */ /* 0x000fe200030004ff */
[----:B------:R-:W-:Y:S01]  /*5ec0*/  HADD2.F32 R85, -RZ, R87.H0_H0 ;  /* 0x20000057ff557230 */ /* 0x000fe20000004100 */
[-C--:B------:R-:W-:Y:S01]  /*5ed0*/  F2FP.F16.E5M2.UNPACK_B R99, R152.reuse ;  /* 0x00000098ff63723e */ /* 0x080fe200020004ff */
[----:B------:R-:W-:Y:S01]  /*5ee0*/  HADD2.F32 R87, -RZ, R89.H0_H0 ;  /* 0x20000059ff577230 */ /* 0x000fe20000004100 */
[----:B------:R-:W-:Y:S01]  /*5ef0*/  F2FP.F16.E5M2.UNPACK_B R101, R152.H1 ;  /* 0x00000098ff65723e */ /* 0x000fe200030004ff */
[----:B------:R-:W-:Y:S01]  /*5f00*/  HADD2.F32 R92, -RZ, R91.H1_H1 ;  /* 0x3000005bff5c7230 */ /* 0x000fe20000004100 */
[----:B------:R-:W-:Y:S01]  /*5f10*/  ISETP.NE.AND P6, PT, R184, RZ, PT ;  /* 0x000000ffb800720c */ /* 0x000fe20003fc5270 */
[----:B------:R-:W-:Y:S01]  /*5f20*/  HADD2.F32 R96, -RZ, R95.H1_H1 ;  /* 0x3000005fff607230 */ /* 0x000fe20000004100 */
[----:B------:R-:W-:Y:S01]  /*5f30*/  SHF.L.U32 R211, R176, 0x4, RZ ;  /* 0x00000004b0d37819 */ /* 0x000fe200000006ff */
[----:B------:R-:W-:Y:S01]  /*5f40*/  HADD2.F32 R100, -RZ, R99.H1_H1 ;  /* 0x30000063ff647230 */ /* 0x000fe20000004100 */
[----:B------:R-:W-:Y:S01]  /*5f50*/  SHF.L.U32 R219, R175, 0x4, RZ ;  /* 0x00000004afdb7819 */ /* 0x000fe200000006ff */
[----:B------:R-:W-:Y:S01]  /*5f60*/  HADD2.F32 R90, -RZ, R89.H1_H1 ;  /* 0x30000059ff5a7230 */ /* 0x000fe20000004100 */
[C---:B------:R-:W-:Y:S01]  /*5f70*/  IADD3 R204, PT, PT, R190.reuse, R211, RZ ;  /* 0x000000d3becc7210 */ /* 0x040fe20007ffe0ff */
[----:B------:R-:W-:Y:S01]  /*5f80*/  HADD2.F32 R89, -RZ, R91.H0_H0 ;  /* 0x2000005bff597230 */ /* 0x000fe20000004100 */
[----:B------:R-:W-:Y:S01]  /*5f90*/  IADD3 R206, PT, PT, R190, R219, RZ ;  /* 0x000000dbbece7210 */ /* 0x000fe20007ffe0ff */
[--C-:B------:R-:W-:Y:S01]  /*5fa0*/  HADD2.F32 R91, -RZ, R93.reuse.H0_H0 ;  /* 0x2000005dff5b7230 */ /* 0x100fe20000004100 */
[----:B------:R-:W-:Y:S01]  /*5fb0*/  SHF.L.U32 R217, R188, 0x4, RZ ;  /* 0x00000004bcd97819 */ /* 0x000fe200000006ff */
[----:B------:R-:W-:Y:S01]  /*5fc0*/  HADD2.F32 R94, -RZ, R93.H1_H1 ;  /* 0x3000005dff5e7230 */ /* 0x000fe20000004100 */
[-C--:B------:R-:W-:Y:S01]  /*5fd0*/  F2FP.F16.E5M2.UNPACK_B R103, R153.reuse ;  /* 0x00000099ff67723e */ /* 0x080fe200020004ff */
[----:B------:R-:W-:Y:S01]  /*5fe0*/  HADD2.F32 R93, -RZ, R95.H0_H0 ;  /* 0x2000005fff5d7230 */ /* 0x000fe20000004100 */
[----:B------:R-:W-:Y:S01]  /*5ff0*/  IADD3 R205, PT, PT, R217, R204, RZ ;  /* 0x000000ccd9cd7210 */ /* 0x000fe20007ffe0ff */
[----:B------:R-:W-:Y:S01]  /*6000*/  HADD2.F32 R95, -RZ, R97.H0_H0 ;  /* 0x20000061ff5f7230 */ /* 0x000fe20000004100 */
[----:B------:R-:W-:Y:S01]  /*6010*/  F2FP.F16.E5M2.UNPACK_B R105, R153.H1 ;  /* 0x00000099ff69723e */ /* 0x000fe200030004ff */
[C---:B--2---:R-:W-:Y:S01]  /*6020*/  FMUL R0, R78.reuse, R4 ;  /* 0x000000044e007220 */ /* 0x044fe20000400000 */
[C---:B-1----:R-:W-:Y:S01]  /*6030*/  FMUL R2, R78.reuse, R5 ;  /* 0x000000054e027220 */ /* 0x042fe20000400000 */
[C---:B------:R-:W-:Y:S01]  /*6040*/  FMUL R4, R78.reuse, R8 ;  /* 0x000000084e047220 */ /* 0x040fe20000400000 */
[C---:B------:R-:W-:Y:S01]  /*6050*/  FMUL R5, R78.reuse, R9 ;  /* 0x000000094e057220 */ /* 0x040fe20000400000 */
[C---:B------:R-:W-:Y:S01]  /*6060*/  FFMA R0, R81.reuse, R82, R0 ;  /* 0x0000005251007223 */ /* 0x040fe20000000000 */
[C---:B------:R-:W-:Y:S01]  /*6070*/  FFMA R2, R81.reuse, R83, R2 ;  /* 0x0000005351027223 */ /* 0x040fe20000000002 */
[C---:B------:R-:W-:Y:S01]  /*6080*/  FMUL R8, R78.reuse, R12 ;  /* 0x0000000c4e087220 */ /* 0x040fe20000400000 */
[C---:B------:R-:W-:Y:S01]  /*6090*/  FMUL R9, R78.reuse, R13 ;  /* 0x0000000d4e097220 */ /* 0x040fe20000400000 */
[C---:B------:R-:W-:Y:S01]  /*60a0*/  FMUL R12, R78.reuse, R16 ;  /* 0x000000104e0c7220 */ /* 0x040fe20000400000 */
[C---:B------:R-:W-:Y:S01]  /*60b0*/  FMUL R13, R78.reuse, R17 ;  /* 0x000000114e0d7220 */ /* 0x040fe20000400000 */
[C---:B------:R-:W-:Y:S01]  /*60c0*/  FMUL R16, R78.reuse, R20 ;  /* 0x000000144e107220 */ /* 0x040fe20000400000 */
[C---:B------:R-:W-:Y:S01]  /*60d0*/  FMUL R17, R78.reuse, R21 ;  /* 0x000000154e117220 */ /* 0x040fe20000400000 */
[----:B------:R-:W-:Y:S02]  /*60e0*/  HADD2.F32 R104, -RZ, R103.H1_H1 ;  /* 0x30000067ff687230 */ /* 0x000fe40000004100 */
[C---:B------:R-:W-:Y:S01]  /*60f0*/  FMUL R20, R78.reuse, R24 ;  /* 0x000000184e147220 */ /* 0x040fe20000400000 */
[C---:B------:R-:W-:Y:S01]  /*6100*/  FMUL R21, R78.reuse, R25 ;  /* 0x000000194e157220 */ /* 0x040fe20000400000 */
[C---:B------:R-:W-:Y:S01]  /*6110*/  FMUL R24, R78.reuse, R28 ;  /* 0x0000001c4e187220 */ /* 0x040fe20000400000 */
[C---:B------:R-:W-:Y:S01]  /*6120*/  FMUL R25, R78.reuse, R29 ;  /* 0x0000001d4e197220 */ /* 0x040fe20000400000 */
[C---:B------:R-:W-:Y:S01]  /*6130*/  FMUL R28, R78.reuse, R32 ;  /* 0x000000204e1c7220 */ /* 0x040fe20000400000 */
[C---:B------:R-:W-:Y:S01]  /*6140*/  FMUL R29, R78.reuse, R33 ;  /* 0x000000214e1d7220 */ /* 0x040fe20000400000 */
[C---:B------:R-:W-:Y:S01]  /*6150*/  FMUL R32, R78.reuse, R36 ;  /* 0x000000244e207220 */ /* 0x040fe20000400000 */
[----:B------:R-:W-:Y:S01]  /*6160*/  F2FP.F16.E5M2.UNPACK_B R107, R154 ;  /* 0x0000009aff6b723e */ /* 0x000fe200020004ff */
[C---:B------:R-:W-:Y:S01]  /*6170*/  FMUL R33, R78.reuse, R37 ;  /* 0x000000254e217220 */ /* 0x040fe20000400000 */
[C---:B------:R-:W-:Y:S01]  /*6180*/  FMUL R36, R78.reuse, R40 ;  /* 0x000000284e247220 */ /* 0x040fe20000400000 */
[----:B------:R-:W-:Y:S01]  /*6190*/  F2FP.F16.E5M2.UNPACK_B R109, R154.H1 ;  /* 0x0000009aff6d723e */ /* 0x000fe200030004ff */
[C---:B------:R-:W-:Y:S01]  /*61a0*/  FMUL R37, R78.reuse, R41 ;  /* 0x000000294e257220 */ /* 0x040fe20000400000 */
[----:B------:R-:W-:Y:S02]  /*61b0*/  HADD2.F32 R108, -RZ, R107.H1_H1 ;  /* 0x3000006bff6c7230 */ /* 0x000fe40000004100 */
        /* <DEDUP_REMOVED lines=26> */
[C---:B------:R-:W-:Y:S01]  /*6360*/  FFMA R3, R81.reuse, R84, R3 ;  /* 0x0000005451037223 */ /* 0x040fe20000000003 */
[C---:B------:R-:W-:Y:S01]  /*6370*/  FFMA R7, R81.reuse, R86, R7 ;  /* 0x0000005651077223 */ /* 0x040fe20000000007 */
[----:B------:R-:W-:Y:S01]  /*6380*/  F2FP.F16.E5M2.UNPACK_B R127, R159 ;  /* 0x0000009fff7f723e */ /* 0x000fe200020004ff */
[C---:B------:R-:W-:Y:S01]  /*6390*/  FFMA R4, R81.reuse, R85, R4 ;  /* 0x0000005551047223 */ /* 0x040fe20000000004 */
[C---:B------:R-:W-:Y:S01]  /*63a0*/  FFMA R5, R81.reuse, R88, R5 ;  /* 0x0000005851057223 */ /* 0x040fe20000000005 */
[----:B------:R-:W-:Y:S01]  /*63b0*/  F2FP.F16.E5M2.UNPACK_B R129, R159.H1 ;  /* 0x0000009fff81723e */ /* 0x000fe200030004ff */
[----:B------:R-:W-:Y:S01]  /*63c0*/  FFMA R6, R81, R87, R6 ;  /* 0x0000005751067223 */ /* 0x000fe20000000006 */
[----:B------:R-:W-:Y:S01]  /*63d0*/  F2FP.SATFINITE.E5M2.F32.PACK_AB_MERGE_C R185, R7, R3, RZ ;  /* 0x0000000307b9723e */ /* 0x000fe200048060ff */
[----:B------:R-:W-:Y:S02]  /*63e0*/  HADD2.F32 R124, -RZ, R123.H1_H1 ;  /* 0x3000007bff7c7230 */ /* 0x000fe40000004100 */
[----:B------:R-:W-:Y:S01]  /*63f0*/  FMUL R11, R78, R11 ;  /* 0x0000000b4e0b7220 */ /* 0x000fe20000400000 */
[----:B------:R-:W-:Y:S01]  /*6400*/  HADD2.F32 R128, -RZ, R127.H1_H1 ;  /* 0x3000007fff807230 */ /* 0x000fe20000004100 */
[----:B------:R-:W-:Y:S01]  /*6410*/  F2FP.SATFINITE.E5M2.F32.PACK_AB_MERGE_C R184, R2, R0, R185 ;  /* 0x0000000002b8723e */ /* 0x000fe200048060b9 */
[C---:B------:R-:W-:Y:S01]  /*6420*/  FMUL R10, R78.reuse, R14 ;  /* 0x0000000e4e0a7220 */ /* 0x040fe20000400000 */
[C---:B------:R-:W-:Y:S01]  /*6430*/  FFMA R11, R81.reuse, R90, R11 ;  /* 0x0000005a510b7223 */ /* 0x040fe2000000000b */
[C---:B------:R-:W-:Y:S01]  /*6440*/  FFMA R8, R81.reuse, R89, R8 ;  /* 0x0000005951087223 */ /* 0x040fe20000000008 */
[----:B------:R-:W-:Y:S01]  /*6450*/  FFMA R9, R81, R92, R9 ;  /* 0x0000005c51097223 */ /* 0x000fe20000000009 */
[----:B------:R-:W-:Y:S01]  /*6460*/  F2FP.F16.E5M2.UNPACK_B R131, R160 ;  /* 0x000000a0ff83723e */ /* 0x000fe200020004ff */
[----:B------:R-:W-:Y:S01]  /*6470*/  HADD2.F32 R98, -RZ, R97.H1_H1 ;  /* 0x30000061ff627230 */ /* 0x000fe20000004100 */
[----:B------:R-:W-:Y:S01]  /*6480*/  F2FP.SATFINITE.E5M2.F32.PACK_AB_MERGE_C R186, R11, R6, RZ ;  /* 0x000000060bba723e */ /* 0x000fe200048060ff */
[----:B------:R-:W-:Y:S01]  /*6490*/  FFMA R10, R81, R91, R10 ;  /* 0x0000005b510a7223 */ /* 0x000fe2000000000a */
[----:B------:R-:W-:Y:S02]  /*64a0*/  HADD2.F32 R97, -RZ, R99.H0_H0 ;  /* 0x20000063ff617230 */ /* 0x000fe40000004100 */
[C---:B------:R-:W-:Y:S01]  /*64b0*/  FMUL R15, R78.reuse, R15 ;  /* 0x0000000f4e0f7220 */ /* 0x040fe20000400000 */
[----:B------:R-:W-:Y:S01]  /*64c0*/  F2FP.SATFINITE.E5M2.F32.PACK_AB_MERGE_C R185, R5, R4, R186 ;  /* 0x0000000405b9723e */ /* 0x000fe200048060ba */
[----:B------:R-:W-:Y:S02]  /*64d0*/  HADD2.F32 R132, -RZ, R131.H1_H1 ;  /* 0x30000083ff847230 */ /* 0x000fe40000004100 */
[C---:B------:R-:W-:Y:S01]  /*64e0*/  FMUL R14, R78.reuse, R18 ;  /* 0x000000124e0e7220 */ /* 0x040fe20000400000 */
[C---:B------:R-:W-:Y:S01]  /*64f0*/  FFMA R15, R81.reuse, R94, R15 ;  /* 0x0000005e510f7223 */ /* 0x040fe2000000000f */
[C---:B------:R-:W-:Y:S01]  /*6500*/  FFMA R12, R81.reuse, R93, R12 ;  /* 0x0000005d510c7223 */ /* 0x040fe2000000000c */
[----:B------:R-:W-:Y:S01]  /*6510*/  FFMA R13, R81, R96, R13 ;  /* 0x00000060510d7223 */ /* 0x000fe2000000000d */
[----:B------:R-:W-:Y:S01]  /*6520*/  F2FP.F16.E5M2.UNPACK_B R133, R160.H1 ;  /* 0x000000a0ff85723e */ /* 0x000fe200030004ff */
[--C-:B------:R-:W-:Y:S01]  /*6530*/  HADD2.F32 R99, -RZ, R101.reuse.H0_H0 ;  /* 0x20000065ff637230 */ /* 0x100fe20000004100 */
[----:B------:R-:W-:Y:S01]  /*6540*/  F2FP.SATFINITE.E5M2.F32.PACK_AB_MERGE_C R186, R15, R10, RZ ;  /* 0x0000000a0fba723e */ /* 0x000fe200048060ff */
[----:B------:R-:W-:Y:S01]  /*6550*/  FFMA R14, R81, R95, R14 ;  /* 0x0000005f510e7223 */ /* 0x000fe2000000000e */
[C---:B------:R-:W-:Y:S01]  /*6560*/  FMUL R19, R78.reuse, R19 ;  /* 0x000000134e137220 */ /* 0x040fe20000400000 */
[----:B------:R-:W-:Y:S01]  /*6570*/  HADD2.F32 R102, -RZ, R101.H1_H1 ;  /* 0x30000065ff667230 */ /* 0x000fe20000004100 */
[----:B------:R-:W-:Y:S01]  /*6580*/  F2FP.SATFINITE.E5M2.F32.PACK_AB_MERGE_C R186, R9, R8, R186 ;  /* 0x0000000809ba723e */ /* 0x000fe200048060ba */
[----:B------:R-:W-:Y:S02]  /*6590*/  HADD2.F32 R101, -RZ, R103.H0_H0 ;  /* 0x20000067ff657230 */ /* 0x000fe40000004100 */
[C---:B------:R-:W-:Y:S01]  /*65a0*/  FFMA R19, R81.reuse, R98, R19 ;  /* 0x0000006251137223 */ /* 0x040fe20000000013 */
[C---:B------:R-:W-:Y:S01]  /*65b0*/  FFMA R16, R81.reuse, R97, R16 ;  /* 0x0000006151107223 */ /* 0x040fe20000000010 */
[----:B------:R-:W-:Y:S01]  /*65c0*/  FFMA R17, R81, R100, R17 ;  /* 0x0000006451117223 */ /* 0x000fe20000000011 */
[C---:B------:R-:W-:Y:S01]  /*65d0*/  FMUL R18, R78.reuse, R22 ;  /* 0x000000164e127220 */ /* 0x040fe20000400000 */
[----:B------:R-:W-:Y:S01]  /*65e0*/  F2FP.F16.E5M2.UNPACK_B R135, R161 ;  /* 0x000000a1ff87723e */ /* 0x000fe200020004ff */
        /* <DEDUP_REMOVED lines=10> */
[----:B------:R1:W-:Y:S01]  /*6690*/  STS.128 [R172+UR49+0x4200], R184 ;  /* 0x004200b8ac007988 */ /* 0x0003e20008000c31 */
[----:B------:R-:W-:Y:S01]  /*66a0*/  HADD2.F32 R136, -RZ, R135.H1_H1 ;  /* 0x30000087ff887230 */ /* 0x000fe20000004100 */
[----:B------:R-:W-:Y:S01]  /*66b0*/  F2FP.SATFINITE.E5M2.F32.PACK_AB_MERGE_C R196, R23, R18, RZ ;  /* 0x0000001217c4723e */ /* 0x000fe200048060ff */
[C---:B------:R-:W-:Y:S01]  /*66c0*/  FMUL R22, R78.reuse, R26 ;  /* 0x0000001a4e167220 */ /* 0x040fe20000400000 */
[C---:B------:R-:W-:Y:S01]  /*66d0*/  FMUL R27, R78.reuse, R27 ;  /* 0x0000001b4e1b7220 */ /* 0x040fe20000400000 */
[--C-:B------:R-:W-:Y:S01]  /*66e0*/  HADD2.F32 R107, -RZ, R109.reuse.H0_H0 ;  /* 0x2000006dff6b7230 */ /* 0x100fe20000004100 */
[----:B------:R-:W-:Y:S01]  /*66f0*/  F2FP.SATFINITE.E5M2.F32.PACK_AB_MERGE_C R196, R17, R16, R196 ;  /* 0x0000001011c4723e */ /* 0x000fe200048060c4 */
[C---:B------:R-:W-:Y:S01]  /*6700*/  FFMA R22, R81.reuse, R103, R22 ;  /* 0x0000006751167223 */ /* 0x040fe20000000016 */
[C---:B------:R-:W-:Y:S01]  /*6710*/  FFMA R27, R81.reuse, R106, R27 ;  /* 0x0000006a511b7223 */ /* 0x040fe2000000001b */
[C---:B------:R-:W-:Y:S01]  /*6720*/  FFMA R24, R81.reuse, R105, R24 ;  /* 0x0000006951187223 */ /* 0x040fe20000000018 */
[----:B------:R-:W-:Y:S01]  /*6730*/  F2FP.F16.E5M2.UNPACK_B R137, R161.H1 ;  /* 0x000000a1ff89723e */ /* 0x000fe200030004ff */
[----:B------:R-:W-:Y:S02]  /*6740*/  HADD2.F32 R110, -RZ, R109.H1_H1 ;  /* 0x3000006dff6e7230 */ /* 0x000fe40000004100 */
[----:B------:R-:W-:Y:S01]  /*6750*/  FFMA R25, R81, R108, R25 ;  /* 0x0000006c51197223 */ /* 0x000fe20000000019 */
[----:B------:R-:W-:Y:S01]  /*6760*/  F2FP.SATFINITE.E5M2.F32.PACK_AB_MERGE_C R197, R27, R22, RZ ;  /* 0x000000161bc5723e */ /* 0x000fe200048060ff */
[----:B------:R-:W-:Y:S02]  /*6770*/  HADD2.F32 R109, -RZ, R111.H0_H0 ;  /* 0x2000006fff6d7230 */ /* 0x000fe40000004100 */
[C---:B------:R-:W-:Y:S01]  /*6780*/  FMUL R26, R78.reuse, R30 ;  /* 0x0000001e4e1a7220 */ /* 0x040fe20000400000 */
[C---:B------:R-:W-:Y:S01]  /*6790*/  FMUL R31, R78.reuse, R31 ;  /* 0x0000001f4e1f7220 */ /* 0x040fe20000400000 */
[--C-:B------:R-:W-:Y:S01]  /*67a0*/  HADD2.F32 R111, -RZ, R113.reuse.H0_H0 ;  /* 0x20000071ff6f7230 */ /* 0x100fe20000004100 */
[----:B------:R-:W-:Y:S01]  /*67b0*/  F2FP.SATFINITE.E5M2.F32.PACK_AB_MERGE_C R197, R21, R20, R197 ;  /* 0x0000001415c5723e */ /* 0x000fe200048060c5 */
[C---:B------:R-:W-:Y:S01]  /*67c0*/  FFMA R26, R81.reuse, R107, R26 ;  /* 0x0000006b511a7223 */ /* 0x040fe2000000001a */
[C---:B------:R-:W-:Y:S01]  /*67d0*/  FFMA R31, R81.reuse, R110, R31 ;  /* 0x0000006e511f7223 */ /* 0x040fe2000000001f */
[C---:B------:R-:W-:Y:S01]  /*67e0*/  FFMA R28, R81.reuse, R109, R28 ;  /* 0x0000006d511c7223 */ /* 0x040fe2000000001c */
[----:B------:R-:W-:Y:S01]  /*67f0*/  F2FP.F16.E5M2.UNPACK_B R139, R162 ;  /* 0x000000a2ff8b723e */ /* 0x000fe200020004ff */
[----:B------:R-:W-:Y:S02]  /*6800*/  HADD2.F32 R114, -RZ, R113.H1_H1 ;  /* 0x30000071ff727230 */ /* 0x000fe40000004100 */
[----:B------:R-:W-:Y:S01]  /*6810*/  FFMA R29, R81, R112, R29 ;  /* 0x00000070511d7223 */ /* 0x000fe2000000001d */
[----:B------:R-:W-:Y:S01]  /*6820*/  F2FP.SATFINITE.E5M2.F32.PACK_AB_MERGE_C R198, R31, R26, RZ ;  /* 0x0000001a1fc6723e */ /* 0x000fe200048060ff */
[----:B------:R-:W-:Y:S02]  /*6830*/  HADD2.F32 R113, -RZ, R115.H0_H0 ;  /* 0x20000073ff717230 */ /* 0x000fe40000004100 */
[C---:B------:R-:W-:Y:S01]  /*6840*/  FMUL R30, R78.reuse, R34 ;  /* 0x000000224e1e7220 */ /* 0x040fe20000400000 */
[----:B------:R-:W-:Y:S01]  /*6850*/  HADD2.F32 R140, -RZ, R139.H1_H1 ;  /* 0x3000008bff8c7230 */ /* 0x000fe20000004100 */
[----:B------:R-:W-:Y:S01]  /*6860*/  F2FP.SATFINITE.E5M2.F32.PACK_AB_MERGE_C R198, R25, R24, R198 ;  /* 0x0000001819c6723e */ /* 0x000fe200048060c6 */
[C---:B------:R-:W-:Y:S01]  /*6870*/  FMUL R35, R78.reuse, R35 ;  /* 0x000000234e237220 */ /* 0x040fe20000400000 */
[--C-:B------:R-:W-:Y:S02]  /*6880*/  HADD2.F32 R115, -RZ, R117.reuse.H0_H0 ;  /* 0x20000075ff737230 */ /* 0x100fe40000004100 */
[C---:B------:R-:W-:Y:S01]  /*6890*/  FFMA R30, R81.reuse, R111, R30 ;  /* 0x0000006f511e7223 */ /* 0x040fe2000000001e */
[----:B------:R-:W-:Y:S02]  /*68a0*/  HADD2.F32 R118, -RZ, R117.H1_H1 ;  /* 0x30000075ff767230 */ /* 0x000fe40000004100 */
[C---:B------:R-:W-:Y:S01]  /*68b0*/  FFMA R35, R81.reuse, R114, R35 ;  /* 0x0000007251237223 */ /* 0x040fe20000000023 */
[C---:B------:R-:W-:Y:S01]  /*68c0*/  FFMA R32, R81.reuse, R113, R32 ;  /* 0x0000007151207223 */ /* 0x040fe20000000020 */
[----:B------:R-:W-:Y:S01]  /*68d0*/  F2FP.F16.E5M2.UNPACK_B R141, R162.H1 ;  /* 0x000000a2ff8d723e */ /* 0x000fe200030004ff */
[----:B------:R-:W-:Y:S01]  /*68e0*/  FFMA R33, R81, R116, R33 ;  /* 0x0000007451217223 */ /* 0x000fe20000000021 */
[----:B------:R-:W-:Y:S01]  /*68f0*/  HADD2.F32 R117, -RZ, R119.H0_H0 ;  /* 0x20000077ff757230 */ /* 0x000fe20000004100 */
        /* <DEDUP_REMOVED lines=9> */
[----:B------:R1:W-:Y:S01]  /*6990*/  STS.128 [R204+0x4010], R196 ;  /* 0x004010c4cc007388 */ /* 0x0003e20000000c00 */
[----:B------:R-:W-:Y:S01]  /*69a0*/  FFMA R37, R81, R120, R37 ;  /* 0x0000007851257223 */ /* 0x000fe20000000025 */
[----:B------:R-:W-:Y:S01]  /*69b0*/  F2FP.SATFINITE.E5M2.F32.PACK_AB_MERGE_C R200, R39, R34, RZ ;  /* 0x0000002227c8723e */ /* 0x000fe200048060ff */
[----:B------:R-:W-:Y:S02]  /*69c0*/  HADD2.F32 R122, -RZ, R121.H1_H1 ;  /* 0x30000079ff7a7230 */ /* 0x000fe40000004100 */
[C---:B------:R-:W-:Y:S01]  /*69d0*/  FMUL R38, R78.reuse, R42 ;  /* 0x0000002a4e267220 */ /* 0x040fe20000400000 */
[----:B------:R-:W-:Y:S01]  /*69e0*/  HADD2.F32 R121, -RZ, R123.H0_H0 ;  /* 0x2000007bff797230 */ /* 0x000fe20000004100 */
[----:B------:R-:W-:Y:S01]  /*69f0*/  F2FP.SATFINITE.E5M2.F32.PACK_AB_MERGE_C R200, R33, R32, R200 ;  /* 0x0000002021c8723e */ /* 0x000fe200048060c8 */
[----:B------:R-:W-:Y:S02]  /*6a00*/  HADD2.F32 R144, -RZ, R143.H1_H1 ;  /* 0x3000008fff907230 */ /* 0x000fe40000004100 */
[C---:B------:R-:W-:Y:S01]  /*6a10*/  FFMA R38, R81.reuse, R119, R38 ;  /* 0x0000007751267223 */ /* 0x040fe20000000026 */
[C---:B------:R-:W-:Y:S01]  /*6a20*/  FMUL R43, R78.reuse, R43 ;  /* 0x0000002b4e2b7220 */ /* 0x040fe20000400000 */
[--C-:B------:R-:W-:Y:S02]  /*6a30*/  HADD2.F32 R123, -RZ, R125.reuse.H0_H0 ;  /* 0x2000007dff7b7230 */ /* 0x100fe40000004100 */
[C---:B------:R-:W-:Y:S01]  /*6a40*/  FMUL R42, R78.reuse, R46 ;  /* 0x0000002e4e2a7220 */ /* 0x040fe20000400000 */
[----:B------:R-:W-:Y:S02]  /*6a50*/  HADD2.F32 R126, -RZ, R125.H1_H1 ;  /* 0x3000007dff7e7230 */ /* 0x000fe40000004100 */
[C---:B------:R-:W-:Y:S01]  /*6a60*/  FFMA R43, R81.reuse, R122, R43 ;  /* 0x0000007a512b7223 */ /* 0x040fe2000000002b */
[----:B------:R-:W-:Y:S01]  /*6a70*/  F2FP.F16.E5M2.UNPACK_B R145, R163.H1 ;  /* 0x000000a3ff91723e */ /* 0x000fe200030004ff */
[C---:B------:R-:W-:Y:S01]  /*6a80*/  FFMA R40, R81.reuse, R121, R40 ;  /* 0x0000007951287223 */ /* 0x040fe20000000028 */
[----:B------:R-:W-:Y:S01]  /*6a90*/  FFMA R41, R81, R124, R41 ;  /* 0x0000007c51297223 */ /* 0x000fe20000000029 */
[----:B------:R-:W-:Y:S01]  /*6aa0*/  ISETP.NE.AND P0, PT, R193, RZ, PT ;  /* 0x000000ffc100720c */ /* 0x000fe20003f05270 */
[----:B------:R-:W-:Y:S01]  /*6ab0*/  HADD2.F32 R125, -RZ, R127.H0_H0 ;  /* 0x2000007fff7d7230 */ /* 0x000fe20000004100 */
[----:B------:R-:W-:Y:S01]  /*6ac0*/  F2FP.SATFINITE.E5M2.F32.PACK_AB_MERGE_C R201, R43, R38, RZ ;  /* 0x000000262bc9723e */ /* 0x000fe200048060ff */
[----:B------:R-:W-:Y:S01]  /*6ad0*/  FFMA R42, R81, R123, R42 ;  /* 0x0000007b512a7223 */ /* 0x000fe2000000002a */
[C---:B------:R-:W-:Y:S01]  /*6ae0*/  FMUL R47, R78.reuse, R47 ;  /* 0x0000002f4e2f7220 */ /* 0x040fe20000400000 */
[--C-:B------:R-:W-:Y:S01]  /*6af0*/  HADD2.F32 R127, -RZ, R129.reuse.H0_H0 ;  /* 0x20000081ff7f7230 */ /* 0x100fe20000004100 */
[----:B------:R-:W-:Y:S01]  /*6b00*/  F2FP.SATFINITE.E5M2.F32.PACK_AB_MERGE_C R201, R37, R36, R201 ;  /* 0x0000002425c9723e */ /* 0x000fe200048060c9 */
[----:B------:R-:W-:Y:S02]  /*6b10*/  HADD2.F32 R130, -RZ, R129.H1_H1 ;  /* 0x30000081ff827230 */ /* 0x000fe40000004100 */
[C---:B------:R-:W-:Y:S01]  /*6b20*/  FFMA R47, R81.reuse, R126, R47 ;  /* 0x0000007e512f7223 */ /* 0x040fe2000000002f */
[C---:B------:R-:W-:Y:S01]  /*6b30*/  FFMA R44, R81.reuse, R125, R44 ;  /* 0x0000007d512c7223 */ /* 0x040fe2000000002c */
[C---:B------:R-:W-:Y:S01]  /*6b40*/  FFMA R45, R81.reuse, R128, R45 ;  /* 0x00000080512d7223 */ /* 0x040fe2000000002d */
[----:B------:R-:W-:Y:S02]  /*6b50*/  HADD2.F32 R129, -RZ, R131.H0_H0 ;  /* 0x20000083ff817230 */ /* 0x000fe40000004100 */
[C---:B------:R-:W-:Y:S01]  /*6b60*/  FMUL R46, R78.reuse, R50 ;  /* 0x000000324e2e7220 */ /* 0x040fe20000400000 */
[C---:B------:R-:W-:Y:S01]  /*6b70*/  FMUL R51, R78.reuse, R51 ;  /* 0x000000334e337220 */ /* 0x040fe20000400000 */
[--C-:B------:R-:W-:Y:S02]  /*6b80*/  HADD2.F32 R131, -RZ, R133.reuse.H0_H0 ;  /* 0x20000085ff837230 */ /* 0x100fe40000004100 */
[C---:B------:R-:W-:Y:S01]  /*6b90*/  FMUL R50, R78.reuse, R54 ;  /* 0x000000364e327220 */ /* 0x040fe20000400000 */
[C---:B------:R-:W-:Y:S01]  /*6ba0*/  FFMA R46, R81.reuse, R127, R46 ;  /* 0x0000007f512e7223 */ /* 0x040fe2000000002e */
[----:B------:R-:W-:Y:S02]  /*6bb0*/  HADD2.F32 R134, -RZ, R133.H1_H1 ;  /* 0x30000085ff867230 */ /* 0x000fe40000004100 */
[C---:B------:R-:W-:Y:S01]  /*6bc0*/  FFMA R51, R81.reuse, R130, R51 ;  /* 0x0000008251337223 */ /* 0x040fe20000000033 */
[----:B------:R-:W-:Y:S02]  /*6bd0*/  HADD2.F32 R133, -RZ, R135.H0_H0 ;  /* 0x20000087ff857230 */ /* 0x000fe40000004100 */
[C---:B------:R-:W-:Y:S01]  /*6be0*/  FMUL R55, R78.reuse, R55 ;  /* 0x000000374e377220 */ /* 0x040fe20000400000 */
[C---:B------:R-:W-:Y:S01]  /*6bf0*/  FFMA R48, R81.reuse, R129, R48 ;  /* 0x0000008151307223 */ /* 0x040fe20000000030 */
[C---:B------:R-:W-:Y:S01]  /*6c00*/  FFMA R49, R81.reuse, R132, R49 ;  /* 0x0000008451317223 */ /* 0x040fe20000000031 */
[--C-:B------:R-:W-:Y:S02]  /*6c10*/  HADD2.F32 R135, -RZ, R137.reuse.H0_H0 ;  /* 0x20000089ff877230 */ /* 0x100fe40000004100 */
[C---:B------:R-:W-:Y:S01]  /*6c20*/  FFMA R50, R81.reuse, R131, R50 ;  /* 0x0000008351327223 */ /* 0x040fe20000000032 */
[----:B------:R-:W-:Y:S02]  /*6c30*/  HADD2.F32 R138, -RZ, R137.H1_H1 ;  /* 0x30000089ff8a7230 */ /* 0x000fe40000004100 */
[C---:B------:R-:W-:Y:S01]  /*6c40*/  FMUL R54, R78.reuse, R58 ;  /* 0x0000003a4e367220 */ /* 0x040fe20000400000 */
[----:B------:R-:W-:Y:S02]  /*6c50*/  HADD2.F32 R137, -RZ, R139.H0_H0 ;  /* 0x2000008bff897230 */ /* 0x000fe40000004100 */
[C---:B------:R-:W-:Y:S01]  /*6c60*/  FFMA R55, R81.reuse, R134, R55 ;  /* 0x0000008651377223 */ /* 0x040fe20000000037 */
        /* <DEDUP_REMOVED lines=16> */
[----:B------:R-:W-:Y:S01]  /*6d70*/  FFMA R63, R81, R142, R63 ;  /* 0x0000008e513f7223 */ /* 0x000fe2000000003f */
[----:B------:R-:W-:Y:S01]  /*6d80*/  FMUL R67, R78, R67 ;  /* 0x000000434e437220 */ /* 0x000fe20000400000 */
[----:B------:R-:W-:Y:S01]  /*6d90*/  F2FP.SATFINITE.E5M2.F32.PACK_AB_MERGE_C R202, R47, R42, RZ ;  /* 0x0000002a2fca723e */ /* 0x000fe200048060ff */
[----:B------:R-:W-:Y:S01]  /*6da0*/  FFMA R60, R81, R141, R60 ;  /* 0x0000008d513c7223 */ /* 0x000fe2000000003c */
[----:B------:R-:W-:Y:S01]  /*6db0*/  F2FP.SATFINITE.E5M2.F32.PACK_AB_MERGE_C R203, R51, R46, RZ ;  /* 0x0000002e33cb723e */ /* 0x000fe200048060ff */
[C---:B------:R-:W-:Y:S01]  /*6dc0*/  FFMA R61, R81.reuse, R144, R61 ;  /* 0x00000090513d7223 */ /* 0x040fe2000000003d */
[C---:B------:R-:W-:Y:S01]  /*6dd0*/  FFMA R62, R81.reuse, R143, R62 ;  /* 0x0000008f513e7223 */ /* 0x040fe2000000003e */
[----:B------:R-:W-:Y:S01]  /*6de0*/  FFMA R67, R81, R146, R67 ;  /* 0x0000009251437223 */ /* 0x000fe20000000043 */
[----:B------:R-:W-:Y:S02]  /*6df0*/  F2FP.SATFINITE.E5M2.F32.PACK_AB_MERGE_C R202, R41, R40, R202 ;  /* 0x0000002829ca723e */ /* 0x000fe400048060ca */
[----:B------:R-:W-:Y:S02]  /*6e00*/  F2FP.SATFINITE.E5M2.F32.PACK_AB_MERGE_C R203, R45, R44, R203 ;  /* 0x0000002c2dcb723e */ /* 0x000fe400048060cb */
[----:B------:R-:W-:Y:S02]  /*6e10*/  F2FP.SATFINITE.E5M2.F32.PACK_AB_MERGE_C R212, R55, R50, RZ ;  /* 0x0000003237d4723e */ /* 0x000fe400048060ff */
[----:B------:R-:W-:Y:S01]  /*6e20*/  F2FP.SATFINITE.E5M2.F32.PACK_AB_MERGE_C R213, R59, R54, RZ ;  /* 0x000000363bd5723e */ /* 0x000fe200048060ff */
[----:B------:R1:W-:Y:S01]  /*6e30*/  STS.128 [R206+0x4020], R200 ;  /* 0x004020c8ce007388 */ /* 0x0003e20000000c00 */
[----:B------:R-:W-:Y:S02]  /*6e40*/  F2FP.SATFINITE.E5M2.F32.PACK_AB_MERGE_C R214, R63, R58, RZ ;  /* 0x0000003a3fd6723e */ /* 0x000fe400048060ff */
[----:B------:R-:W-:Y:S02]  /*6e50*/  F2FP.SATFINITE.E5M2.F32.PACK_AB_MERGE_C R215, R67, R62, RZ ;  /* 0x0000003e43d7723e */ /* 0x000fe400048060ff */
[----:B------:R-:W-:Y:S02]  /*6e60*/  F2FP.SATFINITE.E5M2.F32.PACK_AB_MERGE_C R212, R49, R48, R212 ;  /* 0x0000003031d4723e */ /* 0x000fe400048060d4 */
[----:B------:R-:W-:Y:S02]  /*6e70*/  F2FP.SATFINITE.E5M2.F32.PACK_AB_MERGE_C R213, R53, R52, R213 ;  /* 0x0000003435d5723e */ /* 0x000fe400048060d5 */
[----:B------:R-:W-:Y:S02]  /*6e80*/  F2FP.SATFINITE.E5M2.F32.PACK_AB_MERGE_C R214, R57, R56, R214 ;  /* 0x0000003839d6723e */ /* 0x000fe400048060d6 */
[----:B------:R-:W-:Y:S02]  /*6e90*/  F2FP.SATFINITE.E5M2.F32.PACK_AB_MERGE_C R215, R61, R60, R215 ;  /* 0x0000003c3dd7723e */ /* 0x000fe400048060d7 */
[----:B------:R-:W-:Y:S02]  /*6ea0*/  LEA R210, R181, UR49, 0x3 ;  /* 0x00000031b5d27c11 */ /* 0x000fe4000f8e18ff */
[----:B------:R-:W-:Y:S01]  /*6eb0*/  @P6 SHF.L.U32 R221, R180, 0x1f, RZ ;  /* 0x0000001fb4dd6819 */ /* 0x000fe200000006ff */
[----:B------:R1:W-:Y:S01]  /*6ec0*/  STS.128 [R205+0x4010], R212 ;  /* 0x004010d4cd007388 */ /* 0x0003e20000000c00 */
[----:B------:R-:W-:Y:S01]  /*6ed0*/  @!PT LDS RZ, [RZ] ;  /* 0x00000000fffff984 */ /* 0x000fe20000000800 */
[----:B------:R-:W-:Y:S01]  /*6ee0*/  @!PT LDS RZ, [RZ] ;  /* 0x00000000fffff984 */ /* 0x000fe20000000800 */
[----:B------:R-:W-:Y:S01]  /*6ef0*/  @!PT LDS RZ, [RZ] ;  /* 0x00000000fffff984 */ /* 0x000fe20000000800 */
[----:B------:R-:W-:Y:S01]  /*6f00*/  @!PT LDS RZ, [RZ] ;  /* 0x00000000fffff984 */ /* 0x000fe20000000800 */
[----:B------:R2:W-:Y:S07]  /*6f10*/  MEMBAR.ALL.CTA ;  /* 0x0000000000007992 */ /* 0x0005ee0000008000 */
[----:B--2---:R-:W2:Y:S02]  /*6f20*/  FENCE.VIEW.ASYNC.S ;  /* 0x00000000000073c6 */ /* 0x004ea40000000000 */
[----:B--2---:R-:W-:Y:S06]  /*6f30*/  BAR.SYNC.DEFER_BLOCKING 0x1, 0x80 ;  /* 0x0042000000007b1d */ /* 0x004fec0000010000 */
[----:B------:R-:W-:Y:S05]  /*6f40*/  @P0 BRA `(.L_x_105) ;  /* 0x0000000000280947 */ /* 0x000fea0003800000 */
[----:B------:R-:W-:Y:S02]  /*6f50*/  UIADD3 UR4, UPT, UPT, UR49, 0x4200, URZ ;  /* 0x0000420031047890 */ /* 0x000fe4000fffe0ff */
[----:B------:R-:W-:Y:S01]  /*6f60*/  UIADD3 UR6, UP0, UPT, UR52, 0x680, URZ ;  /* 0x0000068034067890 */ /* 0x000fe2000ff1e0ff */
[----:B------:R-:W-:Y:S03]  /*6f70*/  UMOV UR43, UR36 ;  /* 0x00000024002b7c82 */ /* 0x000fe60008000000 */
[----:B------:R-:W-:Y:S01]  /*6f80*/  MOV R192, UR4 ;  /* 0x0000000400c07c02 */ /* 0x000fe20008000f00 */
[----:B------:R-:W-:Y:S03]  /*6f90*/  UIADD3.X UR7, UPT, UPT, URZ, UR53, URZ, UP0, !UPT ;  /* 0x00000035ff077290 */ /* 0x000fe600087fe4ff */
[----:B------:R-:W-:Y:S11]  /*6fa0*/  R2UR UR40, R192 ;  /* 0x00000000c02872ca */ /* 0x000ff600000e0000 */
[----:B------:R-:W-:Y:S02]  /*6fb0*/  @!UPT UIADD3 URZ, UPT, UPT, URZ, URZ, URZ ;  /* 0x000000fffffff290 */ /* 0x000fe4000fffe0ff */
[----:B------:R2:W-:Y:S01]  /*6fc0*/  UTMASTG.3D [UR40], [UR6] ;  /* 0x00000028060073b5 */ /* 0x0005e20008010000 */
[----:B------:R0:W-:Y:S01]  /*6fd0*/  UTMACMDFLUSH ;  /* 0x00000000000079b7 */ /* 0x0001e20000000000 */
[----:B--2---:R-:W-:Y:S04]  /*6fe0*/  DEPBAR.LE SB0, 0x1 ;  /* 0x000080400000791a */ /* 0x004fe80000000000 */
.L_x_105:
[----:B------:R-:W-:Y:S05]  /*6ff0*/  BSYNC.RECONVERGENT B0 ;  /* 0x0000000000007941 */ /* 0x000fea0003800200 */
.L_x_104:
[----:B------:R-:W-:Y:S06]  /*7000*/  BAR.SYNC.DEFER_BLOCKING 0x1, 0x80 ;  /* 0x0042000000007b1d */ /* 0x000fec0000010000 */
[----:B------:R-:W2:Y:S01]  /*7010*/  @P6 SYNCS.PHASECHK.TRANS64.TRYWAIT P0, [R210+URZ+0xc0], R221 ;  /* 0x0000c0ddd20065a7 */ /* 0x000ea200080011ff */
[----:B------:R-:W-:Y:S01]  /*7020*/  BSSY B1, `(.L_x_106) ;  /* 0x0000023000017945 */ /* 0x000fe20003800000 */
[----:B--2---:R-:W-:Y:S03]  /*7030*/  @P6 SEL R208, RZ, 0x1, !P0 ;  /* 0x00000001ffd06807 */ /* 0x004fe60004000000 */
[----:B------:R-:W-:Y:S05]  /*7040*/  @!P6 BRA `(.L_x_107) ;  /* 0x000000000080e947 */ /* 0x000fea0003800000 */
[----:B------:R-:W-:Y:S01]  /*7050*/  ISETP.NE.AND P1, PT, R209, RZ, PT ;  /* 0x000000ffd100720c */ /* 0x000fe20003f25270 */
[----:B------:R-:W-:Y:S01]  /*7060*/  BSSY B0, `(.L_x_108) ;  /* 0x000000a000007945 */ /* 0x000fe20003800000 */
[----:B------:R-:W-:Y:S11]  /*7070*/  ISETP.NE.AND P0, PT, R208, RZ, PT ;  /* 0x000000ffd000720c */ /* 0x000ff60003f05270 */
[----:B------:R-:W-:Y:S04]  /*7080*/  @P1 IMAD R0, R181, 0x2000, R190 ;  /* 0x00002000b5001824 */ /* 0x000fe800078e02be */
[C---:B------:R-:W-:Y:S01]  /*7090*/  @P1 IMAD.IADD R2, R0.reuse, 0x1, R211 ;  /* 0x0000000100021824 */ /* 0x040fe200078e02d3 */
[----:B------:R-:W-:Y:S03]  /*70a0*/  @P1 IADD3 R219, PT, PT, R0, R219, RZ ;  /* 0x000000db00db1210 */ /* 0x000fe60007ffe0ff */
[----:B------:R-:W-:Y:S01]  /*70b0*/  @P1 IMAD.IADD R217, R217, 0x1, R2 ;  /* 0x00000001d9d91824 */ /* 0x000fe200078e0202 */
[----:B------:R-:W-:Y:S06]  /*70c0*/  @P0 BRA `(.L_x_109) ;  /* 0x00000000000c0947 */ /* 0x000fec0003800000 */
[----:B------:R-:W-:Y:S04]  /*70d0*/  SHF.L.U32 R3, R180, 0x1f, RZ ;  /* 0x0000001fb4037819 */ /* 0x000fe800000006ff */
[----:B------:R-:W2:Y:S02]  /*70e0*/  SYNCS.PHASECHK.TRANS64.TRYWAIT P0, [R210+URZ+0xc0], R3 ;  /* 0x0000c003d20075a7 */ /* 0x000ea400080011ff */
[----:B--2---:R-:W-:Y:S05]  /*70f0*/  @!P0 BRA `(.L_x_110) ;  /* 0x0000002000788947 */ /* 0x004fea0003800000 */
.L_x_109:
[----:B------:R-:W-:Y:S05]  /*7100*/  BSYNC B0 ;  /* 0x0000000000007941 */ /* 0x000fea0003800000 */
.L_x_108:
[----:B------:R-:W-:Y:S01]  /*7110*/  ISETP.NE.AND P0, PT, R209, RZ, PT ;  /* 0x000000ffd100720c */ /* 0x000fe20003f05270 */
[----:B--2---:R-:W-:Y:S02]  /*7120*/  VIADD R210, R210, 0xd0 ;  /* 0x000000d0d2d27836 */ /* 0x004fe40000000000 */
[----:B------:R-:W-:Y:S02]  /*7130*/  IMAD.U32 R3, RZ, RZ, UR37 ;  /* 0x00000025ff037e24 */ /* 0x000fe4000f8e00ff */
[----:B------:R-:W-:Y:S03]  /*7140*/  VIADD R181, R181, 0x1 ;  /* 0x00000001b5b57836 */ /* 0x000fe60000000000 */
[----:B------:R-:W-:Y:S05]  /*7150*/  PRMT R3, R3, 0x654, R210 ;  /* 0x0000065403037816 */ /* 0x000fea00000000d2 */
[----:B------:R2:W3:Y:S04]  /*7160*/  @P0 LDS.128 R148, [R0] ;  /* 0x0000000000940984 */ /* 0x0004e80000000c00 */
[----:B------:R2:W4:Y:S04]  /*7170*/  @P0 LDS.128 R152, [R2+0x10] ;  /* 0x0000100002980984 */ /* 0x0005280000000c00 */
        /* <DEDUP_REMOVED lines=9> */
[----:B------:R-:W-:Y:S01]  /*7210*/  SEL R181, R181, RZ, P0 ;  /* 0x000000ffb5b57207 */ /* 0x000fe20000000000 */
[----:B-----5:R5:W-:Y:S02]  /*7220*/  SYNCS.ARRIVE.TRANS64.RED.A1T0 RZ, [R3+URZ], RZ ;  /* 0x000000ff03ff79a7 */ /* 0x020be400081004ff */
[----:B-----5:R-:W-:Y:S04]  /*7230*/  SEL R3, RZ, 0x1, P0 ;  /* 0x00000001ff037807 */ /* 0x020fe80000000000 */
[----:B--234-:R-:W-:Y:S02]  /*7240*/  LOP3.LUT R180, R180, R3, RZ, 0x3c, !PT ;  /* 0x00000003b4b47212 */ /* 0x01cfe400078e3cff */
.L_x_107:
[----:B------:R-:W-:Y:S05]  /*7250*/  BSYNC B1 ;  /* 0x0000000000017941 */ /* 0x000fea0003800000 */
.L_x_106:
[----:B------:R-:W-:Y:S05]  /*7260*/  VIADD R0, R80, 0x40 ;  /* 0x0000004050007836 */ /* 0x000fea0000000000 */
[----:B------:R-:W-:Y:S04]  /*7270*/  SHF.R.U32.HI R0, RZ, 0x15, R0 ;  /* 0x00000015ff007819 */ /* 0x000fe80000011600 */
[----:B------:R-:W-:Y:S11]  /*7280*/  LOP3.LUT P0, RZ, R0, 0x3, R173, 0x48, !PT ;  /* 0x0000000300ff7812 */ /* 0x000ff600078048ad */
[----:B------:R-:W-:Y:S02]  /*7290*/  @!UPT UIADD3 URZ, UPT, UPT, URZ, URZ, URZ ;  /* 0x000000fffffff290 */ /* 0x000fe4000fffe0ff */
[----:B------:R-:W-:Y:S05]  /*72a0*/  @!P0 BRA `(.L_x_111) ;  /* 0x0000000000408947 */ /* 0x000fea0003800000 */
[----:B------:R-:W2:Y:S01]  /*72b0*/  LDCU.64 UR8, c[0x4][0x70] ;  /* 0x01000e00ff0877ac */ /* 0x000ea20008000a00 */
[----:B------:R-:W-:Y:S01]  /*72c0*/  MOV R3, 0x0 ;  /* 0x0000000000037802 */ /* 0x000fe20000000f00 */
[----:B------:R-:W-:Y:S02]  /*72d0*/  HFMA2 R12, -RZ, RZ, 0, 5.9604644775390625e-08 ;  /* 0x00000001ff0c7431 */ /* 0x000fe400000001ff */
[----:B------:R-:W-:Y:S02]  /*72e0*/  IMAD.MOV.U32 R8, RZ, RZ, 0x192 ;  /* 0x00000192ff087424 */ /* 0x000fe400078e00ff */
[----:B------:R-:W-:Y:S01]  /*72f0*/  IMAD.MOV.U32 R13, RZ, RZ, RZ ;  /* 0x000000ffff0d7224 */ /* 0x000fe200078e00ff */
[----:B------:R-:W3:Y:S01]  /*7300*/  LDCU.64 UR6, c[0x4][0x78] ;  /* 0x01000f00ff0677ac */ /* 0x000ee20008000a00 */
[----:B------:R-:W4:Y:S01]  /*7310*/  LDC.64 R2, c[0x4][R3] ;  /* 0x0100000003027b82 */ /* 0x000f220000000a00 */
[----:B------:R-:W5:Y:S01]  /*7320*/  LDCU.64 UR4, c[0x4][0x10] ;  /* 0x01000200ff0477ac */ /* 0x000f620008000a00 */
[----:B--2---:R-:W-:Y:S01]  /*7330*/  MOV R5, UR9 ;  /* 0x0000000900057c02 */ /* 0x004fe20008000f00 */
[----:B------:R-:W-:Y:S01]  /*7340*/  IMAD.U32 R4, RZ, RZ, UR8 ;  /* 0x00000008ff047e24 */ /* 0x000fe2000f8e00ff */
[----:B---3--:R-:W-:Y:S01]  /*7350*/  MOV R7, UR7 ;  /* 0x0000000700077c02 */ /* 0x008fe20008000f00 */
[----:B------:R-:W-:Y:S01]  /*7360*/  IMAD.U32 R6, RZ, RZ, UR6 ;  /* 0x00000006ff067e24 */ /* 0x000fe2000f8e00ff */
[----:B-----5:R-:W-:Y:S01]  /*7370*/  MOV R11, UR5 ;  /* 0x00000005000b7c02 */ /* 0x020fe20008000f00 */
[----:B------:R-:W-:Y:S02]  /*7380*/  IMAD.U32 R10, RZ, RZ, UR4 ;  /* 0x00000004ff0a7e24 */ /* 0x000fe4000f8e00ff */
[----:B------:R-:W-:Y:S07]  /*7390*/  LEPC R20, `(.L_x_111) ;  /* 0x000000001014794e */ /* 0x000fee0000000000 */
[----:B-1--4-:R-:W-:Y:S05]  /*73a0*/  CALL.ABS.NOINC R2 ;  /* 0x0000000002007343 */ /* 0x012fea0003c00000 */
.L_x_111:
[----:B------:R-:W-:Y:S01]  /*73b0*/  ISETP.NE.AND P0, PT, R193, RZ, PT ;  /* 0x000000ffc100720c */ /* 0x000fe20003f05270 */
[----:B------:R-:W-:Y:S05]  /*73c0*/  WARPSYNC.ALL ;  /* 0x0000000000007948 */ /* 0x000fea0003800000 */
[----:B------:R-:W-:Y:S01]  /*73d0*/  R2UR UR4, R80 ;  /* 0x00000000500472ca */ /* 0x000fe200000e0000 */
[----:B------:R-:W-:Y:S01]  /*73e0*/  BSSY.RECONVERGENT B0, `(.L_x_112) ;  /* 0x000011d000007945 */ /* 0x000fe20003800200 */
[----:B------:R-:W-:Y:S02]  /*73f0*/  F2FP.F16.E5M2.UNPACK_B R11, R149 ;  /* 0x00000095ff0b723e */ /* 0x000fe400020004ff */
[----:B------:R-:W-:Y:S02]  /*7400*/  F2FP.F16.E5M2.UNPACK_B R10, R150 ;  /* 0x00000096ff0a723e */ /* 0x000fe400020004ff */
[----:B------:R-:W-:Y:S01]  /*7410*/  F2FP.F16.E5M2.UNPACK_B R9, R151 ;  /* 0x00000097ff09723e */ /* 0x000fe200020004ff */
[--C-:B------:R-:W-:Y:S01]  /*7420*/  HADD2.F32 R83, -RZ, R11.reuse.H0_H0 ;  /* 0x2000000bff537230 */ /* 0x100fe20000004100 */
[----:B------:R-:W-:Y:S01]  /*7430*/  F2FP.F16.E5M2.UNPACK_B R8, R152 ;  /* 0x00000098ff08723e */ /* 0x000fe200020004ff */
[----:B------:R-:W-:Y:S01]  /*7440*/  HADD2.F32 R84, -RZ, R11.H1_H1 ;  /* 0x3000000bff547230 */ /* 0x000fe20000004100 */
[----:B------:R-:W-:Y:S01]  /*7450*/  F2FP.F16.E5M2.UNPACK_B R7, R153 ;  /* 0x00000099ff07723e */ /* 0x000fe200020004ff */
[--C-:B------:R-:W-:Y:S01]  /*7460*/  HADD2.F32 R87, -RZ, R10.reuse.H0_H0 ;  /* 0x2000000aff577230 */ /* 0x100fe20000004100 */
[----:B------:R-:W-:Y:S01]  /*7470*/  F2FP.F16.E5M2.UNPACK_B R6, R154 ;  /* 0x0000009aff06723e */ /* 0x000fe200020004ff */
[----:B------:R-:W-:Y:S01]  /*7480*/  HADD2.F32 R88, -RZ, R10.H1_H1 ;  /* 0x3000000aff587230 */ /* 0x000fe20000004100 */
[----:B------:R-:W-:Y:S01]  /*7490*/  F2FP.F16.E5M2.UNPACK_B R5, R155 ;  /* 0x0000009bff05723e */ /* 0x000fe200020004ff */
[--C-:B------:R-:W-:Y:S01]  /*74a0*/  HADD2.F32 R91, -RZ, R9.reuse.H0_H0 ;  /* 0x20000009ff5b7230 */ /* 0x100fe20000004100 */
[----:B-1----:R-:W-:Y:S01]  /*74b0*/  F2FP.F16.E5M2.UNPACK_B R4, R156 ;  /* 0x0000009cff04723e */ /* 0x002fe200020004ff */
[----:B------:R-:W-:Y:S01]  /*74c0*/  HADD2.F32 R92, -RZ, R9.H1_H1 ;  /* 0x30000009ff5c7230 */ /* 0x000fe20000004100 */
[-C--:B------:R-:W-:Y:S01]  /*74d0*/  F2FP.F16.E5M2.UNPACK_B R2, R148.reuse ;  /* 0x00000094ff02723e */ /* 0x080fe200020004ff */
[--C-:B------:R-:W-:Y:S01]  /*74e0*/  HADD2.F32 R95, -RZ, R8.reuse.H0_H0 ;  /* 0x20000008ff5f7230 */ /* 0x100fe20000004100 */
[----:B------:R-:W-:Y:S01]  /*74f0*/  F2FP.F16.E5M2.UNPACK_B R148, R148.H1 ;  /* 0x00000094ff94723e */ /* 0x000fe200030004ff */
[----:B------:R-:W-:Y:S01]  /*7500*/  HADD2.F32 R97, -RZ, R8.H1_H1 ;  /* 0x30000008ff617230 */ /* 0x000fe20000004100 */
[----:B------:R-:W-:Y:S01]  /*7510*/  F2FP.F16.E5M2.UNPACK_B R149, R149.H1 ;  /* 0x00000095ff95723e */ /* 0x000fe200030004ff */
[--C-:B------:R-:W-:Y:S01]  /*7520*/  HADD2.F32 R98, -RZ, R7.reuse.H0_H0 ;  /* 0x20000007ff627230 */ /* 0x100fe20000004100 */
[----:B------:R-:W-:Y:S01]  /*7530*/  F2FP.F16.E5M2.UNPACK_B R150, R150.H1 ;  /* 0x00000096ff96723e */ /* 0x000fe200030004ff */
[----:B------:R-:W-:Y:S01]  /*7540*/  HADD2.F32 R101, -RZ, R7.H1_H1 ;  /* 0x30000007ff657230 */ /* 0x000fe20000004100 */
[----:B------:R-:W-:Y:S01]  /*7550*/  F2FP.F16.E5M2.UNPACK_B R151, R151.H1 ;  /* 0x00000097ff97723e */ /* 0x000fe200030004ff */
[--C-:B------:R-:W-:Y:S01]  /*7560*/  HADD2.F32 R102, -RZ, R6.reuse.H0_H0 ;  /* 0x20000006ff667230 */ /* 0x100fe20000004100 */
[----:B------:R-:W-:Y:S01]  /*7570*/  F2FP.F16.E5M2.UNPACK_B R138, R163 ;  /* 0x000000a3ff8a723e */ /* 0x000fe200020004ff */
[----:B------:R-:W-:Y:S01]  /*7580*/  HADD2.F32 R105, -RZ, R6.H1_H1 ;  /* 0x30000006ff697230 */ /* 0x000fe20000004100 */
[----:B------:R-:W-:Y:S01]  /*7590*/  R2UR UR5, R207 ;  /* 0x00000000cf0572ca */ /* 0x000fe200000e0000 */
        /* <DEDUP_REMOVED lines=8> */
[----:B------:R-:W1:Y:S01]  /*7620*/  LDTM.x64 R4, tmem[UR4+0x40] ;  /* 0x00004004000479ee */ /* 0x000e620008340000 */
[--C-:B------:R-:W-:Y:S01]  /*7630*/  HADD2.F32 R0, -RZ, R2.reuse.H0_H0 ;  /* 0x20000002ff007230 */ /* 0x100fe20000004100 */
[----:B------:R-:W-:Y:S01]  /*7640*/  NOP ;  /* 0x0000000000007918 */ /* 0x000fe20000000000 */
[----:B------:R-:W-:Y:S01]  /*7650*/  HADD2.F32 R2, -RZ, R2.H1_H1 ;  /* 0x30000002ff027230 */ /* 0x000fe20000004100 */
[----:B------:R-:W-:Y:S01]  /*7660*/  UIADD3 UR5, UPT, UPT, UR5, 0x130, URZ ;  /* 0x0000013005057890 */ /* 0x000fe2000fffe0ff */
[--C-:B------:R-:W-:Y:S01]  /*7670*/  HADD2.F32 R86, -RZ, R149.reuse.H1_H1 ;  /* 0x30000095ff567230 */ /* 0x100fe20000004100 */
[----:B------:R-:W-:Y:S01]  /*7680*/  F2FP.F16.E5M2.UNPACK_B R132, R161 ;  /* 0x000000a1ff84723e */ /* 0x000fe200020004ff */
[--C-:B------:R-:W-:Y:S01]  /*7690*/  HADD2.F32 R114, -RZ, R116.reuse.H0_H0 ;  /* 0x20000074ff727230 */ /* 0x100fe20000004100 */
[----:B------:R-:W-:Y:S01]  /*76a0*/  UPRMT UR5, UR37, 0x654, UR5 ;  /* 0x0000065425057896 */ /* 0x000fe20008000005 */
[----:B------:R-:W-:Y:S01]  /*76b0*/  HADD2.F32 R117, -RZ, R116.H1_H1 ;  /* 0x30000074ff757230 */ /* 0x000fe20000004100 */
[----:B------:R-:W-:Y:S01]  /*76c0*/  F2FP.F16.E5M2.UNPACK_B R136, R162 ;  /* 0x000000a2ff88723e */ /* 0x000fe200020004ff */
[--C-:B------:R-:W-:Y:S01]  /*76d0*/  HADD2.F32 R118, -RZ, R120.reuse.H0_H0 ;  /* 0x20000078ff767230 */ /* 0x100fe20000004100 */
[----:B------:R-:W-:Y:S01]  /*76e0*/  F2FP.F16.E5M2.UNPACK_B R152, R152.H1 ;  /* 0x00000098ff98723e */ /* 0x000fe200030004ff */
[----:B------:R-:W-:Y:S01]  /*76f0*/  HADD2.F32 R121, -RZ, R120.H1_H1 ;  /* 0x30000078ff797230 */ /* 0x000fe20000004100 */
[----:B------:R-:W-:Y:S01]  /*7700*/  F2FP.F16.E5M2.UNPACK_B R153, R153.H1 ;  /* 0x00000099ff99723e */ /* 0x000fe200030004ff */
[--C-:B------:R-:W-:Y:S01]  /*7710*/  HADD2.F32 R122, -RZ, R124.reuse.H0_H0 ;  /* 0x2000007cff7a7230 */ /* 0x100fe20000004100 */
[----:B------:R-:W-:Y:S01]  /*7720*/  F2FP.F16.E5M2.UNPACK_B R154, R154.H1 ;  /* 0x0000009aff9a723e */ /* 0x000fe200030004ff */
[----:B-1----:R-:W-:Y:S01]  /*7730*/  SYNCS.ARRIVE.TRANS64.RED.A1T0 RZ, [UR5], RZ ;  /* 0x000000ffffff79a7 */ /* 0x002fe20008100405 */
[----:B------:R-:W-:Y:S01]  /*7740*/  HADD2.F32 R125, -RZ, R124.H1_H1 ;  /* 0x3000007cff7d7230 */ /* 0x000fe20000004100 */
[----:B------:R-:W-:Y:S01]  /*7750*/  F2FP.F16.E5M2.UNPACK_B R155, R155.H1 ;  /* 0x0000009bff9b723e */ /* 0x000fe200030004ff */
[--C-:B------:R-:W-:Y:S01]  /*7760*/  HADD2.F32 R126, -RZ, R128.reuse.H0_H0 ;  /* 0x20000080ff7e7230 */ /* 0x100fe20000004100 */
[----:B------:R-:W-:Y:S01]  /*7770*/  F2FP.F16.E5M2.UNPACK_B R156, R156.H1 ;  /* 0x0000009cff9c723e */ /* 0x000fe200030004ff */
[----:B------:R-:W-:Y:S01]  /*7780*/  HADD2.F32 R129, -RZ, R128.H1_H1 ;  /* 0x30000080ff817230 */ /* 0x000fe20000004100 */
[----:B------:R-:W-:Y:S01]  /*7790*/  F2FP.F16.E5M2.UNPACK_B R157, R157.H1 ;  /* 0x0000009dff9d723e */ /* 0x000fe200030004ff */
[C---:B------:R-:W-:Y:S01]  /*77a0*/  FMUL R4, R78.reuse, R4 ;  /* 0x000000044e047220 */ /* 0x040fe20000400000 */
[C---:B------:R-:W-:Y:S01]  /*77b0*/  FMUL R5, R78.reuse, R5 ;  /* 0x000000054e057220 */ /* 0x040fe20000400000 */
[----:B------:R-:W-:Y:S02]  /*77c0*/  HADD2.F32 R3, -RZ, R148.H0_H0 ;  /* 0x20000094ff037230 */ /* 0x000fe40000004100 */
        /* <DEDUP_REMOVED lines=9> */
[C---:B------:R-:W-:Y:S01]  /*7860*/  FMUL R2, R78.reuse, R21 ;  /* 0x000000154e027220 */ /* 0x040fe20000400000 */
[C---:B------:R-:W-:Y:S01]  /*7870*/  FMUL R21, R78.reuse, R28 ;  /* 0x0000001c4e157220 */ /* 0x040fe20000400000 */
[----:B------:R-:W-:Y:S02]  /*7880*/  HADD2.F32 R130, -RZ, R132.H0_H0 ;  /* 0x20000084ff827230 */ /* 0x000fe40000004100 */
[C---:B------:R-:W-:Y:S01]  /*7890*/  FMUL R6, R78.reuse, R6 ;  /* 0x000000064e067220 */ /* 0x040fe20000400000 */
[----:B------:R-:W-:Y:S02]  /*78a0*/  HADD2.F32 R82, -RZ, R148.H1_H1 ;  /* 0x30000094ff527230 */ /* 0x000fe40000004100 */
[C---:B------:R-:W-:Y:S01]  /*78b0*/  FMUL R7, R78.reuse, R7 ;  /* 0x000000074e077220 */ /* 0x040fe20000400000 */
[----:B------:R-:W-:Y:S02]  /*78c0*/  HADD2.F32 R85, -RZ, R149.H0_H0 ;  /* 0x20000095ff557230 */ /* 0x000fe40000004100 */
[C---:B------:R-:W-:Y:S01]  /*78d0*/  FFMA R6, R81.reuse, R3, R6 ;  /* 0x0000000351067223 */ /* 0x040fe20000000006 */
[----:B------:R-:W-:Y:S02]  /*78e0*/  HADD2.F32 R133, -RZ, R132.H1_H1 ;  /* 0x30000084ff857230 */ /* 0x000fe40000004100 */
[C---:B------:R-:W-:Y:S01]  /*78f0*/  FFMA R7, R81.reuse, R82, R7 ;  /* 0x0000005251077223 */ /* 0x040fe20000000007 */
[C---:B------:R-:W-:Y:S01]  /*7900*/  FFMA R8, R81.reuse, R83, R8 ;  /* 0x0000005351087223 */ /* 0x040fe20000000008 */
[C---:B------:R-:W-:Y:S01]  /*7910*/  FFMA R9, R81.reuse, R84, R9 ;  /* 0x0000005451097223 */ /* 0x040fe20000000009 */
[--C-:B------:R-:W-:Y:S02]  /*7920*/  HADD2.F32 R82, -RZ, R138.reuse.H0_H0 ;  /* 0x2000008aff527230 */ /* 0x100fe40000004100 */
[C---:B------:R-:W-:Y:S01]  /*7930*/  FMUL R10, R78.reuse, R10 ;  /* 0x0000000a4e0a7220 */ /* 0x040fe20000400000 */
[----:B------:R-:W-:Y:S02]  /*7940*/  HADD2.F32 R83, -RZ, R138.H1_H1 ;  /* 0x3000008aff537230 */ /* 0x000fe40000004100 */
[C---:B------:R-:W-:Y:S01]  /*7950*/  FMUL R11, R78.reuse, R11 ;  /* 0x0000000b4e0b7220 */ /* 0x040fe20000400000 */
[----:B------:R-:W-:Y:S02]  /*7960*/  HADD2.F32 R89, -RZ, R150.H0_H0 ;  /* 0x20000096ff597230 */ /* 0x000fe40000004100 */
[C---:B------:R-:W-:Y:S01]  /*7970*/  FFMA R10, R81.reuse, R85, R10 ;  /* 0x00000055510a7223 */ /* 0x040fe2000000000a */
[--C-:B------:R-:W-:Y:S02]  /*7980*/  HADD2.F32 R134, -RZ, R136.reuse.H0_H0 ;  /* 0x20000088ff867230 */ /* 0x100fe40000004100 */
[C---:B------:R-:W-:Y:S01]  /*7990*/  FFMA R11, R81.reuse, R86, R11 ;  /* 0x00000056510b7223 */ /* 0x040fe2000000000b */
[C---:B------:R-:W-:Y:S01]  /*79a0*/  FFMA R12, R81.reuse, R87, R12 ;  /* 0x00000057510c7223 */ /* 0x040fe2000000000c */
[----:B------:R-:W-:Y:S01]  /*79b0*/  FFMA R13, R81, R88, R13 ;  /* 0x00000058510d7223 */ /* 0x000fe2000000000d */
[----:B------:R-:W-:Y:S01]  /*79c0*/  F2FP.SATFINITE.E5M2.F32.PACK_AB_MERGE_C R86, R7, R6, RZ ;  /* 0x000000060756723e */ /* 0x000fe200048060ff */
[C---:B------:R-:W-:Y:S01]  /*79d0*/  FMUL R7, R78.reuse, R24 ;  /* 0x000000184e077220 */ /* 0x040fe20000400000 */
[----:B------:R-:W-:Y:S01]  /*79e0*/  F2FP.SATFINITE.E5M2.F32.PACK_AB_MERGE_C R138, R11, R10, RZ ;  /* 0x0000000a0b8a723e */ /* 0x000fe200048060ff */
[C---:B------:R-:W-:Y:S01]  /*79f0*/  FMUL R10, R78.reuse, R25 ;  /* 0x000000194e0a7220 */ /* 0x040fe20000400000 */
[C---:B------:R-:W-:Y:S01]  /*7a00*/  FMUL R25, R78.reuse, R32 ;  /* 0x000000204e197220 */ /* 0x040fe20000400000 */
[----:B------:R-:W-:Y:S02]  /*7a10*/  HADD2.F32 R137, -RZ, R136.H1_H1 ;  /* 0x30000088ff897230 */ /* 0x000fe40000004100 */
[C---:B------:R-:W-:Y:S01]  /*7a20*/  FMUL R14, R78.reuse, R14 ;  /* 0x0000000e4e0e7220 */ /* 0x040fe20000400000 */
[----:B------:R-:W-:Y:S02]  /*7a30*/  HADD2.F32 R90, -RZ, R150.H1_H1 ;  /* 0x30000096ff5a7230 */ /* 0x000fe40000004100 */
[C---:B------:R-:W-:Y:S01]  /*7a40*/  FMUL R15, R78.reuse, R15 ;  /* 0x0000000f4e0f7220 */ /* 0x040fe20000400000 */
[--C-:B------:R-:W-:Y:S02]  /*7a50*/  HADD2.F32 R93, -RZ, R151.reuse.H0_H0 ;  /* 0x20000097ff5d7230 */ /* 0x100fe40000004100 */
[C---:B------:R-:W-:Y:S01]  /*7a60*/  FFMA R14, R81.reuse, R89, R14 ;  /* 0x00000059510e7223 */ /* 0x040fe2000000000e */
[----:B------:R-:W-:Y:S02]  /*7a70*/  HADD2.F32 R94, -RZ, R151.H1_H1 ;  /* 0x30000097ff5e7230 */ /* 0x000fe40000004100 */
[C---:B------:R-:W-:Y:S01]  /*7a80*/  FFMA R15, R81.reuse, R90, R15 ;  /* 0x0000005a510f7223 */ /* 0x040fe2000000000f */
[C---:B------:R-:W-:Y:S01]  /*7a90*/  FFMA R16, R81.reuse, R91, R16 ;  /* 0x0000005b51107223 */ /* 0x040fe20000000010 */
[----:B------:R-:W-:Y:S01]  /*7aa0*/  FFMA R17, R81, R92, R17 ;  /* 0x0000005c51117223 */ /* 0x000fe20000000011 */
[C---:B------:R-:W-:Y:S01]  /*7ab0*/  FMUL R18, R78.reuse, R18 ;  /* 0x000000124e127220 */ /* 0x040fe20000400000 */
[C---:B------:R-:W-:Y:S01]  /*7ac0*/  FMUL R19, R78.reuse, R19 ;  /* 0x000000134e137220 */ /* 0x040fe20000400000 */
[--C-:B------:R-:W-:Y:S01]  /*7ad0*/  HADD2.F32 R96, -RZ, R152.reuse.H0_H0 ;  /* 0x20000098ff607230 */ /* 0x100fe20000004100 */
[----:B------:R-:W-:Y:S01]  /*7ae0*/  F2FP.SATFINITE.E5M2.F32.PACK_AB_MERGE_C R14, R15, R14, RZ ;  /* 0x0000000e0f0e723e */ /* 0x000fe200048060ff */
[C---:B------:R-:W-:Y:S01]  /*7af0*/  FFMA R18, R81.reuse, R93, R18 ;  /* 0x0000005d51127223 */ /* 0x040fe20000000012 */
[C---:B------:R-:W-:Y:S01]  /*7b00*/  FFMA R19, R81.reuse, R94, R19 ;  /* 0x0000005e51137223 */ /* 0x040fe20000000013 */
[C---:B------:R-:W-:Y:S01]  /*7b10*/  FFMA R0, R81.reuse, R95, R0 ;  /* 0x0000005f51007223 */ /* 0x040fe20000000000 */
[----:B------:R-:W-:Y:S01]  /*7b20*/  FFMA R2, R81, R97, R2 ;  /* 0x0000006151027223 */ /* 0x000fe20000000002 */
[----:B------:R-:W-:Y:S02]  /*7b30*/  HADD2.F32 R99, -RZ, R152.H1_H1 ;  /* 0x30000098ff637230 */ /* 0x000fe40000004100 */
[C---:B------:R-:W-:Y:S01]  /*7b40*/  FMUL R3, R78.reuse, R22 ;  /* 0x000000164e037220 */ /* 0x040fe20000400000 */
[----:B------:R-:W-:Y:S01]  /*7b50*/  F2FP.SATFINITE.E5M2.F32.PACK_AB_MERGE_C R18, R19, R18, RZ ;  /* 0x000000121312723e */ /* 0x000fe200048060ff */
[C---:B------:R-:W-:Y:S01]  /*7b60*/  FMUL R22, R78.reuse, R29 ;  /* 0x0000001d4e167220 */ /* 0x040fe20000400000 */
[C---:B------:R-:W-:Y:S01]  /*7b70*/  FMUL R29, R78.reuse, R36 ;  /* 0x000000244e1d7220 */ /* 0x040fe20000400000 */
[C---:B------:R-:W-:Y:S01]  /*7b80*/  FFMA R3, R81.reuse, R96, R3 ;  /* 0x0000006051037223 */ /* 0x040fe20000000003 */
[C---:B------:R-:W-:Y:S01]  /*7b90*/  FMUL R6, R78.reuse, R23 ;  /* 0x000000174e067220 */ /* 0x040fe20000400000 */
[--C-:B------:R-:W-:Y:S02]  /*7ba0*/  HADD2.F32 R100, -RZ, R153.reuse.H0_H0 ;  /* 0x20000099ff647230 */ /* 0x100fe40000004100 */
[C---:B------:R-:W-:Y:S01]  /*7bb0*/  FMUL R11, R78.reuse, R26 ;  /* 0x0000001a4e0b7220 */ /* 0x040fe20000400000 */
[----:B------:R-:W-:Y:S02]  /*7bc0*/  HADD2.F32 R103, -RZ, R153.H1_H1 ;  /* 0x30000099ff677230 */ /* 0x000fe40000004100 */
[C---:B------:R-:W-:Y:S01]  /*7bd0*/  FFMA R6, R81.reuse, R99, R6 ;  /* 0x0000006351067223 */ /* 0x040fe20000000006 */
[C---:B------:R-:W-:Y:S01]  /*7be0*/  FFMA R7, R81.reuse, R98, R7 ;  /* 0x0000006251077223 */ /* 0x040fe20000000007 */
[C---:B------:R-:W-:Y:S01]  /*7bf0*/  FFMA R10, R81.reuse, R101, R10 ;  /* 0x00000065510a7223 */ /* 0x040fe2000000000a */
[C---:B------:R-:W-:Y:S01]  /*7c00*/  FFMA R11, R81.reuse, R100, R11 ;  /* 0x00000064510b7223 */ /* 0x040fe2000000000b */
[----:B------:R-:W-:Y:S01]  /*7c10*/  FMUL R26, R78, R33 ;  /* 0x000000214e1a7220 */ /* 0x000fe20000400000 */
[----:B------:R-:W-:Y:S01]  /*7c20*/  F2FP.SATFINITE.E5M2.F32.PACK_AB_MERGE_C R3, R6, R3, RZ ;  /* 0x000000030603723e */ /* 0x000fe200048060ff */
[C---:B------:R-:W-:Y:S01]  /*7c30*/  FMUL R33, R78.reuse, R40 ;  /* 0x000000284e217220 */ /* 0x040fe20000400000 */
        /* <DEDUP_REMOVED lines=8> */
[C---:B------:R-:W-:Y:S01]  /*7cc0*/  FMUL R30, R78.reuse, R37 ;  /* 0x000000254e1e7220 */ /* 0x040fe20000400000 */
[C---:B------:R-:W-:Y:S01]  /*7cd0*/  FMUL R37, R78.reuse, R44 ;  /* 0x0000002c4e257220 */ /* 0x040fe20000400000 */
[C---:B------:R-:W-:Y:S01]  /*7ce0*/  FMUL R24, R78.reuse, R31 ;  /* 0x0000001f4e187220 */ /* 0x040fe20000400000 */
[----:B------:R-:W-:Y:S01]  /*7cf0*/  F2FP.F16.E5M2.UNPACK_B R158, R158.H1 ;  /* 0x0000009eff9e723e */ /* 0x000fe200030004ff */
[--C-:B------:R-:W-:Y:S02]  /*7d00*/  HADD2.F32 R108, -RZ, R155.reuse.H0_H0 ;  /* 0x2000009bff6c7230 */ /* 0x100fe40000004100 */
[----:B------:R-:W-:Y:S01]  /*7d10*/  FMUL R27, R78, R34 ;  /* 0x000000224e1b7220 */ /* 0x000fe20000400000 */
[----:B------:R-:W-:Y:S02]  /*7d20*/  HADD2.F32 R111, -RZ, R155.H1_H1 ;  /* 0x3000009bff6f7230 */ /* 0x000fe40000004100 */
[C---:B------:R-:W-:Y:S01]  /*7d30*/  FFMA R24, R81.reuse, R107, R24 ;  /* 0x0000006b51187223 */ /* 0x040fe20000000018 */
[----:B------:R-:W-:Y:S01]  /*7d40*/  F2FP.F16.E5M2.UNPACK_B R159, R159.H1 ;  /* 0x0000009fff9f723e */ /* 0x000fe200030004ff */
[C---:B------:R-:W-:Y:S01]  /*7d50*/  FFMA R25, R81.reuse, R106, R25 ;  /* 0x0000006a51197223 */ /* 0x040fe20000000019 */
[C---:B------:R-:W-:Y:S01]  /*7d60*/  FFMA R26, R81.reuse, R109, R26 ;  /* 0x0000006d511a7223 */ /* 0x040fe2000000001a */
[----:B------:R-:W-:Y:S01]  /*7d70*/  F2FP.F16.E5M2.UNPACK_B R160, R160.H1 ;  /* 0x000000a0ffa0723e */ /* 0x000fe200030004ff */
[C---:B------:R-:W-:Y:S01]  /*7d80*/  FFMA R27, R81.reuse, R108, R27 ;  /* 0x0000006c511b7223 */ /* 0x040fe2000000001b */
[----:B------:R-:W-:Y:S01]  /*7d90*/  F2FP.SATFINITE.E5M2.F32.PACK_AB_MERGE_C R6, R24, R23, RZ ;  /* 0x000000171806723e */ /* 0x000fe200048060ff */
[C---:B------:R-:W-:Y:S01]  /*7da0*/  FMUL R34, R78.reuse, R41 ;  /* 0x000000294e227220 */ /* 0x040fe20000400000 */
[C---:B------:R-:W-:Y:S01]  /*7db0*/  FMUL R41, R78.reuse, R48 ;  /* 0x000000304e297220 */ /* 0x040fe20000400000 */
[----:B------:R-:W-:Y:S01]  /*7dc0*/  FMUL R28, R78, R35 ;  /* 0x000000234e1c7220 */ /* 0x000fe20000400000 */
[----:B------:R-:W-:Y:S01]  /*7dd0*/  F2FP.F16.E5M2.UNPACK_B R161, R161.H1 ;  /* 0x000000a1ffa1723e */ /* 0x000fe200030004ff */
[--C-:B------:R-:W-:Y:S01]  /*7de0*/  HADD2.F32 R112, -RZ, R156.reuse.H0_H0 ;  /* 0x2000009cff707230 */ /* 0x100fe20000004100 */
[----:B------:R-:W-:Y:S01]  /*7df0*/  F2FP.SATFINITE.E5M2.F32.PACK_AB_MERGE_C R6, R22, R21, R6 ;  /* 0x000000151606723e */ /* 0x000fe20004806006 */
[C---:B------:R-:W-:Y:S01]  /*7e00*/  FFMA R28, R81.reuse, R111, R28 ;  /* 0x0000006f511c7223 */ /* 0x040fe2000000001c */
[C---:B------:R-:W-:Y:S01]  /*7e10*/  FFMA R29, R81.reuse, R110, R29 ;  /* 0x0000006e511d7223 */ /* 0x040fe2000000001d */
[C---:B------:R-:W-:Y:S01]  /*7e20*/  FFMA R30, R81.reuse, R113, R30 ;  /* 0x00000071511e7223 */ /* 0x040fe2000000001e */
[----:B------:R-:W-:Y:S02]  /*7e30*/  HADD2.F32 R115, -RZ, R156.H1_H1 ;  /* 0x3000009cff737230 */ /* 0x000fe40000004100 */
[C---:B------:R-:W-:Y:S01]  /*7e40*/  FMUL R31, R78.reuse, R38 ;  /* 0x000000264e1f7220 */ /* 0x040fe20000400000 */
[----:B------:R-:W-:Y:S01]  /*7e50*/  F2FP.F16.E5M2.UNPACK_B R162, R162.H1 ;  /* 0x000000a2ffa2723e */ /* 0x000fe200030004ff */
[C---:B------:R-:W-:Y:S01]  /*7e60*/  FMUL R38, R78.reuse, R45 ;  /* 0x0000002d4e267220 */ /* 0x040fe20000400000 */
[C---:B------:R-:W-:Y:S01]  /*7e70*/  FMUL R45, R78.reuse, R52 ;  /* 0x000000344e2d7220 */ /* 0x040fe20000400000 */
[----:B------:R-:W-:Y:S01]  /*7e80*/  F2FP.F16.E5M2.UNPACK_B R163, R163.H1 ;  /* 0x000000a3ffa3723e */ /* 0x000fe200030004ff */
[----:B------:R-:W-:Y:S01]  /*7e90*/  FFMA R31, R81, R112, R31 ;  /* 0x00000070511f7223 */ /* 0x000fe2000000001f */
[----:B------:R-:W-:Y:S01]  /*7ea0*/  FMUL R52, R78, R59 ;  /* 0x0000003b4e347220 */ /* 0x000fe20000400000 */
[----:B------:R-:W-:Y:S01]  /*7eb0*/  IADD3 R76, PT, PT, R76, 0x1, RZ ;  /* 0x000000014c4c7810 */ /* 0x000fe20007ffe0ff */
[C---:B------:R-:W-:Y:S01]  /*7ec0*/  FMUL R59, R78.reuse, R66 ;  /* 0x000000424e3b7220 */ /* 0x040fe20000400000 */
[----:B------:R-:W-:Y:S01]  /*7ed0*/  F2FP.SATFINITE.E5M2.F32.PACK_AB_MERGE_C R66, R13, R12, R14 ;  /* 0x0000000c0d42723e */ /* 0x000fe2000480600e */
[C---:B------:R-:W-:Y:S01]  /*7ee0*/  FMUL R32, R78.reuse, R39 ;  /* 0x000000274e207220 */ /* 0x040fe20000400000 */
[--C-:B------:R-:W-:Y:S02]  /*7ef0*/  HADD2.F32 R116, -RZ, R157.reuse.H0_H0 ;  /* 0x2000009dff747230 */ /* 0x100fe40000004100 */
[C---:B------:R-:W-:Y:S01]  /*7f00*/  FMUL R35, R78.reuse, R42 ;  /* 0x0000002a4e237220 */ /* 0x040fe20000400000 */
[----:B------:R-:W-:Y:S02]  /*7f10*/  HADD2.F32 R119, -RZ, R157.H1_H1 ;  /* 0x3000009dff777230 */ /* 0x000fe40000004100 */
[C---:B------:R-:W-:Y:S01]  /*7f20*/  FFMA R32, R81.reuse, R115, R32 ;  /* 0x0000007351207223 */ /* 0x040fe20000000020 */
[----:B------:R-:W-:Y:S01]  /*7f30*/  FMUL R36, R78, R43 ;  /* 0x0000002b4e247220 */ /* 0x000fe20000400000 */
[C---:B------:R-:W-:Y:S01]  /*7f40*/  FFMA R33, R81.reuse, R114, R33 ;  /* 0x0000007251217223 */ /* 0x040fe20000000021 */
[C---:B------:R-:W-:Y:S01]  /*7f50*/  FFMA R34, R81.reuse, R117, R34 ;  /* 0x0000007551227223 */ /* 0x040fe20000000022 */
[--C-:B------:R-:W-:Y:S01]  /*7f60*/  HADD2.F32 R120, -RZ, R158.reuse.H0_H0 ;  /* 0x2000009eff787230 */ /* 0x100fe20000004100 */
[----:B------:R-:W-:Y:S01]  /*7f70*/  F2FP.SATFINITE.E5M2.F32.PACK_AB_MERGE_C R32, R32, R31, RZ ;  /* 0x0000001f2020723e */ /* 0x000fe200048060ff */
[C---:B------:R-:W-:Y:S01]  /*7f80*/  FFMA R35, R81.reuse, R116, R35 ;  /* 0x0000007451237223 */ /* 0x040fe20000000023 */
[----:B------:R-:W-:Y:S02]  /*7f90*/  HADD2.F32 R123, -RZ, R158.H1_H1 ;  /* 0x3000009eff7b7230 */ /* 0x000fe40000004100 */
[----:B------:R-:W-:Y:S01]  /*7fa0*/  FMUL R39, R78, R46 ;  /* 0x0000002e4e277220 */ /* 0x000fe20000400000 */
[----:B------:R-:W-:Y:S01]  /*7fb0*/  F2FP.SATFINITE.E5M2.F32.PACK_AB_MERGE_C R32, R30, R29, R32 ;  /* 0x0000001d1e20723e */ /* 0x000fe20004806020 */
[C---:B------:R-:W-:Y:S01]  /*7fc0*/  FFMA R36, R81.reuse, R119, R36 ;  /* 0x0000007751247223 */ /* 0x040fe20000000024 */
[C---:B------:R-:W-:Y:S01]  /*7fd0*/  FMUL R40, R78.reuse, R47 ;  /* 0x0000002f4e287220 */ /* 0x040fe20000400000 */
[C---:B------:R-:W-:Y:S01]  /*7fe0*/  FFMA R37, R81.reuse, R118, R37 ;  /* 0x0000007651257223 */ /* 0x040fe20000000025 */
[C---:B------:R-:W-:Y:S01]  /*7ff0*/  FFMA R38, R81.reuse, R121, R38 ;  /* 0x0000007951267223 */ /* 0x040fe20000000026 */
[C---:B------:R-:W-:Y:S01]  /*8000*/  FMUL R42, R78.reuse, R49 ;  /* 0x000000314e2a7220 */ /* 0x040fe20000400000 */
[--C-:B------:R-:W-:Y:S02]  /*8010*/  HADD2.F32 R124, -RZ, R159.reuse.H0_H0 ;  /* 0x2000009fff7c7230 */ /* 0x100fe40000004100 */
[C---:B------:R-:W-:Y:S01]  /*8020*/  FFMA R39, R81.reuse, R120, R39 ;  /* 0x0000007851277223 */ /* 0x040fe20000000027 */
[----:B------:R-:W-:Y:S02]  /*8030*/  HADD2.F32 R127, -RZ, R159.H1_H1 ;  /* 0x3000009fff7f7230 */ /* 0x000fe40000004100 */
[C---:B------:R-:W-:Y:S01]  /*8040*/  FMUL R43, R78.reuse, R50 ;  /* 0x000000324e2b7220 */ /* 0x040fe20000400000 */
[C---:B------:R-:W-:Y:S01]  /*8050*/  FFMA R40, R81.reuse, R123, R40 ;  /* 0x0000007b51287223 */ /* 0x040fe20000000028 */
[C---:B------:R-:W-:Y:S01]  /*8060*/  FMUL R44, R78.reuse, R51 ;  /* 0x000000334e2c7220 */ /* 0x040fe20000400000 */
[C---:B------:R-:W-:Y:S01]  /*8070*/  FFMA R41, R81.reuse, R122, R41 ;  /* 0x0000007a51297223 */ /* 0x040fe20000000029 */
[C---:B------:R-:W-:Y:S01]  /*8080*/  FMUL R50, R78.reuse, R57 ;  /* 0x000000394e327220 */ /* 0x040fe20000400000 */
[C---:B------:R-:W-:Y:S01]  /*8090*/  FMUL R57, R78.reuse, R64 ;  /* 0x000000404e397220 */ /* 0x040fe20000400000 */
[----:B------:R-:W-:Y:S01]  /*80a0*/  FFMA R42, R81, R125, R42 ;  /* 0x0000007d512a7223 */ /* 0x000fe2000000002a */
[C---:B------:R-:W-:Y:S01]  /*80b0*/  FMUL R46, R78.reuse, R53 ;  /* 0x000000354e2e7220 */ /* 0x040fe20000400000 */
[--C-:B------:R-:W-:Y:S01]  /*80c0*/  HADD2.F32 R128, -RZ, R160.reuse.H0_H0 ;  /* 0x200000a0ff807230 */ /* 0x100fe20000004100 */
[----:B------:R-:W-:Y:S01]  /*80d0*/  F2FP.SATFINITE.E5M2.F32.PACK_AB_MERGE_C R64, R5, R4, R86 ;  /* 0x000000040540723e */ /* 0x000fe20004806056 */
[C---:B------:R-:W-:Y:S01]  /*80e0*/  FMUL R51, R78.reuse, R58 ;  /* 0x0000003a4e337220 */ /* 0x040fe20000400000 */
[C---:B------:R-:W-:Y:S01]  /*80f0*/  FMUL R53, R78.reuse, R60 ;  /* 0x0000003c4e357220 */ /* 0x040fe20000400000 */
[C---:B------:R-:W-:Y:S01]  /*8100*/  FFMA R43, R81.reuse, R124, R43 ;  /* 0x0000007c512b7223 */ /* 0x040fe2000000002b */
[----:B------:R-:W-:Y:S02]  /*8110*/  HADD2.F32 R131, -RZ, R160.H1_H1 ;  /* 0x300000a0ff837230 */ /* 0x000fe40000004100 */
[C---:B------:R-:W-:Y:S01]  /*8120*/  FMUL R47, R78.reuse, R54 ;  /* 0x000000364e2f7220 */ /* 0x040fe20000400000 */
[C---:B------:R-:W-:Y:S01]  /*8130*/  FMUL R58, R78.reuse, R65 ;  /* 0x000000414e3a7220 */ /* 0x040fe20000400000 */
[----:B------:R-:W-:Y:S01]  /*8140*/  FMUL R60, R78, R67 ;  /* 0x000000434e3c7220 */ /* 0x000fe20000400000 */
[----:B------:R-:W-:Y:S01]  /*8150*/  F2FP.SATFINITE.E5M2.F32.PACK_AB_MERGE_C R5, R20, R11, RZ ;  /* 0x0000000b1405723e */ /* 0x000fe200048060ff */
[----:B------:R-:W-:Y:S01]  /*8160*/  FFMA R44, R81, R127, R44 ;  /* 0x0000007f512c7223 */ /* 0x000fe2000000002c */
[C---:B------:R-:W-:Y:S01]  /*8170*/  FMUL R48, R78.reuse, R55 ;  /* 0x000000374e307220 */ /* 0x040fe20000400000 */
[----:B------:R-:W-:Y:S01]  /*8180*/  F2FP.SATFINITE.E5M2.F32.PACK_AB_MERGE_C R65, R9, R8, R138 ;  /* 0x000000080941723e */ /* 0x000fe2000480608a */
[----:B------:R-:W-:Y:S01]  /*8190*/  FFMA R45, R81, R126, R45 ;  /* 0x0000007e512d7223 */ /* 0x000fe2000000002d */
[----:B------:R-:W-:Y:S01]  /*81a0*/  F2FP.SATFINITE.E5M2.F32.PACK_AB_MERGE_C R67, R17, R16, R18 ;  /* 0x000000101143723e */ /* 0x000fe20004806012 */
[----:B------:R-:W-:Y:S01]  /*81b0*/  FMUL R49, R78, R56 ;  /* 0x000000384e317220 */ /* 0x000fe20000400000 */
[C---:B------:R-:W-:Y:S01]  /*81c0*/  FFMA R46, R81.reuse, R129, R46 ;  /* 0x00000081512e7223 */ /* 0x040fe2000000002e */
[--C-:B------:R-:W-:Y:S02]  /*81d0*/  HADD2.F32 R132, -RZ, R161.reuse.H0_H0 ;  /* 0x200000a1ff847230 */ /* 0x100fe40000004100 */
[C---:B------:R-:W-:Y:S01]  /*81e0*/  FFMA R47, R81.reuse, R128, R47 ;  /* 0x00000080512f7223 */ /* 0x040fe2000000002f */
[----:B------:R1:W-:Y:S01]  /*81f0*/  STS.128 [R172+UR49+0x6200], R64 ;  /* 0x00620040ac007988 */ /* 0x0003e20008000c31 */
[----:B------:R-:W-:Y:S01]  /*8200*/  HADD2.F32 R135, -RZ, R161.H1_H1 ;  /* 0x300000a1ff877230 */ /* 0x000fe20000004100 */
[----:B------:R-:W-:Y:S01]  /*8210*/  F2FP.SATFINITE.E5M2.F32.PACK_AB_MERGE_C R5, R10, R7, R5 ;  /* 0x000000070a05723e */ /* 0x000fe20004806005 */
[C---:B------:R-:W-:Y:S01]  /*8220*/  FFMA R48, R81.reuse, R131, R48 ;  /* 0x0000008351307223 */ /* 0x040fe20000000030 */
[----:B------:R-:W-:Y:S01]  /*8230*/  F2FP.SATFINITE.E5M2.F32.PACK_AB_MERGE_C R7, R28, R27, RZ ;  /* 0x0000001b1c07723e */ /* 0x000fe200048060ff */
        /* <DEDUP_REMOVED lines=8> */
[----:B------:R-:W-:Y:S01]  /*82c0*/  FMUL R56, R78, R63 ;  /* 0x0000003f4e387220 */ /* 0x000fe20000400000 */
[----:B------:R-:W-:Y:S01]  /*82d0*/  F2FP.SATFINITE.E5M2.F32.PACK_AB_MERGE_C R4, R2, R0, R3 ;  /* 0x000000000204723e */ /* 0x000fe20004806003 */
[C---:B------:R-:W-:Y:S01]  /*82e0*/  FFMA R53, R81.reuse, R134, R53 ;  /* 0x0000008651357223 */ /* 0x040fe20000000035 */
[----:B------:R-:W-:Y:S01]  /*82f0*/  F2FP.SATFINITE.E5M2.F32.PACK_AB_MERGE_C R7, R26, R25, R7 ;  /* 0x000000191a07723e */ /* 0x000fe20004806007 */
[C---:B------:R-:W-:Y:S01]  /*8300*/  FFMA R54, R81.reuse, R137, R54 ;  /* 0x0000008951367223 */ /* 0x040fe20000000036 */
[--C-:B------:R-:W-:Y:S02]  /*8310*/  HADD2.F32 R84, -RZ, R163.reuse.H0_H0 ;  /* 0x200000a3ff547230 */ /* 0x100fe40000004100 */
[C---:B------:R-:W-:Y:S01]  /*8320*/  FFMA R55, R81.reuse, R136, R55 ;  /* 0x0000008851377223 */ /* 0x040fe20000000037 */
[----:B------:R-:W-:Y:S01]  /*8330*/  HADD2.F32 R85, -RZ, R163.H1_H1 ;  /* 0x300000a3ff557230 */ /* 0x000fe20000004100 */
[----:B------:R1:W-:Y:S01]  /*8340*/  STS.128 [R204+0x6010], R4 ;  /* 0x00601004cc007388 */ /* 0x0003e20000000c00 */
[----:B------:R-:W-:Y:S01]  /*8350*/  F2FP.SATFINITE.E5M2.F32.PACK_AB_MERGE_C R35, R36, R35, RZ ;  /* 0x000000232423723e */ /* 0x000fe200048060ff */
[C---:B------:R-:W-:Y:S01]  /*8360*/  FFMA R56, R81.reuse, R139, R56 ;  /* 0x0000008b51387223 */ /* 0x040fe20000000038 */
[----:B------:R-:W-:Y:S01]  /*8370*/  F2FP.SATFINITE.E5M2.F32.PACK_AB_MERGE_C R39, R40, R39, RZ ;  /* 0x000000272827723e */ /* 0x000fe200048060ff */
[C---:B------:R-:W-:Y:S01]  /*8380*/  FFMA R57, R81.reuse, R82, R57 ;  /* 0x0000005251397223 */ /* 0x040fe20000000039 */
[----:B------:R-:W-:Y:S01]  /*8390*/  F2FP.SATFINITE.E5M2.F32.PACK_AB_MERGE_C R43, R44, R43, RZ ;  /* 0x0000002b2c2b723e */ /* 0x000fe200048060ff */
[C---:B------:R-:W-:Y:S01]  /*83a0*/  FFMA R58, R81.reuse, R83, R58 ;  /* 0x00000053513a7223 */ /* 0x040fe2000000003a */
[C---:B------:R-:W-:Y:S01]  /*83b0*/  FFMA R59, R81.reuse, R84, R59 ;  /* 0x00000054513b7223 */ /* 0x040fe2000000003b */
[----:B------:R-:W-:Y:S01]  /*83c0*/  F2FP.SATFINITE.E5M2.F32.PACK_AB_MERGE_C R33, R34, R33, R35 ;  /* 0x000000212221723e */ /* 0x000fe20004806023 */
        /* <DEDUP_REMOVED lines=11> */
[----:B------:R-:W-:Y:S05]  /*8480*/  F2FP.SATFINITE.E5M2.F32.PACK_AB_MERGE_C R51, R58, R57, R59 ;  /* 0x000000393a33723e */ /* 0x000fea000480603b */
        /* <DEDUP_REMOVED lines=9> */
[----:B------:R-:W-:Y:S02]  /*8520*/  UIADD3 UR8, UP0, UPT, UR52, 0x680, URZ ;  /* 0x0000068034087890 */ /* 0x000fe4000ff1e0ff */
[----:B------:R-:W-:Y:S02]  /*8530*/  UIADD3 UR5, UPT, UPT, UR41, 0x40, URZ ;  /* 0x0000004029057890 */ /* 0x000fe4000fffe0ff */
[----:B------:R-:W-:Y:S02]  /*8540*/  UIADD3 UR4, UPT, UPT, UR49, 0x6200, URZ ;  /* 0x0000620031047890 */ /* 0x000fe4000fffe0ff */
[----:B------:R-:W-:Y:S01]  /*8550*/  UIADD3.X UR9, UPT, UPT, URZ, UR53, URZ, UP0, !UPT ;  /* 0x00000035ff097290 */ /* 0x000fe200087fe4ff */
[----:B------:R-:W-:Y:S01]  /*8560*/  UMOV UR6, UR42 ;  /* 0x0000002a00067c82 */ /* 0x000fe20008000000 */
[----:B------:R-:W-:Y:S07]  /*8570*/  UMOV UR7, UR36 ;  /* 0x0000002400077c82 */ /* 0x000fee0008000000 */
[----:B------:R2:W-:Y:S01]  /*8580*/  UTMASTG.3D [UR4], [UR8] ;  /* 0x00000004080073b5 */ /* 0x0005e20008010000 */
[----:B------:R0:W-:Y:S01]  /*8590*/  UTMACMDFLUSH ;  /* 0x00000000000079b7 */ /* 0x0001e20000000000 */
[----:B--2---:R-:W-:Y:S04]  /*85a0*/  DEPBAR.LE SB0, 0x1 ;  /* 0x000080400000791a */ /* 0x004fe80000000000 */
.L_x_113:
[----:B------:R-:W-:Y:S05]  /*85b0*/  BSYNC.RECONVERGENT B0 ;  /* 0x0000000000007941 */ /* 0x000fea0003800200 */
.L_x_112:
[----:B------:R-:W-:Y:S01]  /*85c0*/  BAR.SYNC.DEFER_BLOCKING 0x1, 0x80 ;  /* 0x0042000000007b1d */ /* 0x000fe20000010000 */
[----:B------:R-:W-:Y:S01]  /*85d0*/  ISETP.NE.AND P2, PT, R194, RZ, PT ;  /* 0x000000ffc200720c */ /* 0x000fe20003f45270 */
[----:B------:R-:W-:Y:S01]  /*85e0*/  IMAD.IADD R20, R75, 0x1, R147 ;  /* 0x000000014b147824 */ /* 0x000fe200078e0293 */
[----:B------:R-:W-:Y:S01]  /*85f0*/  ISETP.NE.AND P0, PT, R195, 0x2, PT ;  /* 0x00000002c300780c */ /* 0x000fe20003f05270 */
[----:B------:R-:W-:Y:S01]  /*8600*/  IMAD.IADD R21, R77, 0x1, R170 ;  /* 0x000000014d157824 */ /* 0x000fe200078e02aa */
[----:B------:R-:W-:Y:S02]  /*8610*/  ISETP.NE.AND P1, PT, R76, 0x4, PT ;  /* 0x000000044c00780c */ /* 0x000fe40003f25270 */
[----:B------:R-:W-:Y:S02]  /*8620*/  SEL R3, RZ, 0x1, P0 ;  /* 0x00000001ff037807 */ /* 0x000fe40000000000 */
[----:B------:R-:W-:Y:S02]  /*8630*/  SEL R0, RZ, 0x1, P1 ;  /* 0x00000001ff007807 */ /* 0x000fe40000800000 */
[----:B------:R-:W-:Y:S02]  /*8640*/  LOP3.LUT R182, R182, R3, RZ, 0x3c, !PT ;  /* 0x00000003b6b67212 */ /* 0x000fe400078e3cff */
[----:B------:R-:W-:Y:S02]  /*8650*/  LOP3.LUT R183, R183, R0, RZ, 0x3c, !PT ;  /* 0x00000000b7b77212 */ /* 0x000fe400078e3cff */
[----:B------:R-:W-:Y:S02]  /*8660*/  @P2 R2UR UR36, R179 ;  /* 0x00000000b32422ca */ /* 0x000fe400000e0000 */
[----:B------:R-:W-:Y:S02]  /*8670*/  SEL R195, R195, RZ, P0 ;  /* 0x000000ffc3c37207 */ /* 0x000fe40000000000 */
[----:B------:R-:W-:Y:S01]  /*8680*/  SEL R76, R76, RZ, P1 ;  /* 0x000000ff4c4c7207 */ /* 0x000fe20000800000 */
[----:B------:R-:W-:Y:S10]  /*8690*/  @P2 BRA `(.L_x_114) ;  /* 0xffffffc400bc2947 */ /* 0x000ff4000383ffff */
[----:B------:R-:W-:Y:S05]  /*86a0*/  EXIT ;  /* 0x000000000000794d */ /* 0x000fea0003800000 */
.L_x_20:
[----:B--2---:R2:W1:Y:S02]  /*86b0*/  SYNCS.PHASECHK.TRANS64.TRYWAIT P0, [R3+URZ+0x160], R2 ;  /* 0x00016002030075a7 */ /* 0x00446400080011ff */
[----:B-1----:R-:W-:Y:S05]  /*86c0*/  @!P0 NANOSLEEP.SYNCS 0x989680 ;  /* 0x009896800000895d */ /* 0x002fea0003900000 */
[----:B------:R-:W1:Y:S02]  /*86d0*/  @!P0 SYNCS.PHASECHK.TRANS64 P0, [R3+URZ+0x160], R2 ;  /* 0x00016002030085a7 */ /* 0x000e6400080010ff */
[----:B-1----:R-:W-:Y:S05]  /*86e0*/  @!P0 BRA `(.L_x_20) ;  /* 0xfffffffc00f08947 */ /* 0x002fea000383ffff */
[----:B------:R-:W-:Y:S05]  /*86f0*/  BRA `(.L_x_115) ;  /* 0xffffff8c00f47947 */ /* 0x000fea000383ffff */
.L_x_23:
[----:B-1----:R-:W-:-:S07]  /*8700*/  MOV R2, UR33 ;  /* 0x0000002100027c02 */ /* 0x002fce0008000f00 */
.L_x_116:
[----:B-1----:R1:W2:Y:S02]  /*8710*/  SYNCS.PHASECHK.TRANS64.TRYWAIT P0, [R2+URZ+0x60], R5 ;  /* 0x00006005020075a7 */ /* 0x0022a400080011ff */
[----:B--2---:R-:W-:Y:S05]  /*8720*/  @!P0 NANOSLEEP.SYNCS 0x989680 ;  /* 0x009896800000895d */ /* 0x004fea0003900000 */
[----:B------:R-:W2:Y:S02]  /*8730*/  @!P0 SYNCS.PHASECHK.TRANS64 P0, [R2+URZ+0x60], R5 ;  /* 0x00006005020085a7 */ /* 0x000ea400080010ff */
[----:B--2---:R-:W-:Y:S05]  /*8740*/  @!P0 BRA `(.L_x_116) ;  /* 0xfffffffc00f08947 */ /* 0x004fea000383ffff */
[----:B------:R-:W-:Y:S05]  /*8750*/  BRA `(.L_x_22) ;  /* 0xffffff9000447947 */ /* 0x000fea000383ffff */
.L_x_29:
[----:B-1----:R-:W-:-:S07]  /*8760*/  MOV R2, UR17 ;  /* 0x0000001100027c02 */ /* 0x002fce0008000f00 */
.L_x_117:
[----:B-1----:R1:W2:Y:S02]  /*8770*/  SYNCS.PHASECHK.TRANS64.TRYWAIT P0, [R2+URZ+0x60], R5 ;  /* 0x00006005020075a7 */ /* 0x0022a400080011ff */
[----:B--2---:R-:W-:Y:S05]  /*8780*/  @!P0 NANOSLEEP.SYNCS 0x989680 ;  /* 0x009896800000895d */ /* 0x004fea0003900000 */
[----:B------:R-:W2:Y:S02]  /*8790*/  @!P0 SYNCS.PHASECHK.TRANS64 P0, [R2+URZ+0x60], R5 ;  /* 0x00006005020085a7 */ /* 0x000ea400080010ff */
[----:B--2---:R-:W-:Y:S05]  /*87a0*/  @!P0 BRA `(.L_x_117) ;  /* 0xfffffffc00f08947 */ /* 0x004fea000383ffff */
[----:B------:R-:W-:Y:S05]  /*87b0*/  BRA `(.L_x_28) ;  /* 0xffffff9000e87947 */ /* 0x000fea000383ffff */
.L_x_33:
[----:B-1----:R1:W2:Y:S02]  /*87c0*/  SYNCS.PHASECHK.TRANS64.TRYWAIT P0, [R2+URZ+0xf0], R3 ;  /* 0x0000f003020075a7 */ /* 0x0022a400080011ff */
[----:B--2---:R-:W-:Y:S05]  /*87d0*/  @!P0 NANOSLEEP.SYNCS 0x989680 ;  /* 0x009896800000895d */ /* 0x004fea0003900000 */
[----:B------:R-:W2:Y:S02]  /*87e0*/  @!P0 SYNCS.PHASECHK.TRANS64 P0, [R2+URZ+0xf0], R3 ;  /* 0x0000f003020085a7 */ /* 0x000ea400080010ff */
[----:B--2---:R-:W-:Y:S05]  /*87f0*/  @!P0 BRA `(.L_x_33) ;  /* 0xfffffffc00f08947 */ /* 0x004fea000383ffff */
[----:B------:R-:W-:Y:S05]  /*8800*/  BRA `(.L_x_118) ;  /* 0xffffff9400747947 */ /* 0x000fea000383ffff */
.L_x_37:
[----:B----4-:R-:W-:-:S07]  /*8810*/  MOV R0, UR5 ;  /* 0x0000000500007c02 */ /* 0x010fce0008000f00 */
.L_x_119:
[----:B-1----:R1:W2:Y:S02]  /*8820*/  SYNCS.PHASECHK.TRANS64.TRYWAIT P0, [R0+URZ], R3 ;  /* 0x00000003000075a7 */ /* 0x0022a400080011ff */
[----:B--2---:R-:W-:Y:S05]  /*8830*/  @!P0 NANOSLEEP.SYNCS 0x989680 ;  /* 0x009896800000895d */ /* 0x004fea0003900000 */
[----:B------:R-:W2:Y:S02]  /*8840*/  @!P0 SYNCS.PHASECHK.TRANS64 P0, [R0+URZ], R3 ;  /* 0x00000003000085a7 */ /* 0x000ea400080010ff */
[----:B--2---:R-:W-:Y:S05]  /*8850*/  @!P0 BRA `(.L_x_119) ;  /* 0xfffffffc00f08947 */ /* 0x004fea000383ffff */
[----:B------:R-:W-:Y:S05]  /*8860*/  BRA `(.L_x_120) ;  /* 0xffffff9800e47947 */ /* 0x000fea000383ffff */
.L_x_38:
[----:B----4-:R-:W-:-:S07]  /*8870*/  MOV R0, UR5 ;  /* 0x0000000500007c02 */ /* 0x010fce0008000f00 */
.L_x_121:
[----:B-1----:R1:W2:Y:S02]  /*8880*/  SYNCS.PHASECHK.TRANS64.TRYWAIT P0, [R0+URZ], R3 ;  /* 0x00000003000075a7 */ /* 0x0022a400080011ff */
[----:B--2---:R-:W-:Y:S05]  /*8890*/  @!P0 NANOSLEEP.SYNCS 0x989680 ;  /* 0x009896800000895d */ /* 0x004fea0003900000 */
[----:B------:R-:W2:Y:S02]  /*88a0*/  @!P0 SYNCS.PHASECHK.TRANS64 P0, [R0+URZ], R3 ;  /* 0x00000003000085a7 */ /* 0x000ea400080010ff */
[----:B--2---:R-:W-:Y:S05]  /*88b0*/  @!P0 BRA `(.L_x_121) ;  /* 0xfffffffc00f08947 */ /* 0x004fea000383ffff */
[----:B------:R-:W-:Y:S05]  /*88c0*/  BRA `(.L_x_122) ;  /* 0xffffff9800f07947 */ /* 0x000fea000383ffff */
.L_x_39:
[----:B----4-:R-:W-:-:S07]  /*88d0*/  MOV R0, UR5 ;  /* 0x0000000500007c02 */ /* 0x010fce0008000f00 */
.L_x_123:
[----:B-1----:R1:W2:Y:S02]  /*88e0*/  SYNCS.PHASECHK.TRANS64.TRYWAIT P0, [R0+URZ], R3 ;  /* 0x00000003000075a7 */ /* 0x0022a400080011ff */
[----:B--2---:R-:W-:Y:S05]  /*88f0*/  @!P0 NANOSLEEP.SYNCS 0x989680 ;  /* 0x009896800000895d */ /* 0x004fea0003900000 */
[----:B------:R-:W2:Y:S02]  /*8900*/  @!P0 SYNCS.PHASECHK.TRANS64 P0, [R0+URZ], R3 ;  /* 0x00000003000085a7 */ /* 0x000ea400080010ff */
[----:B--2---:R-:W-:Y:S05]  /*8910*/  @!P0 BRA `(.L_x_123) ;  /* 0xfffffffc00f08947 */ /* 0x004fea000383ffff */
[----:B------:R-:W-:Y:S05]  /*8920*/  BRA `(.L_x_124) ;  /* 0xffffff9800fc7947 */ /* 0x000fea000383ffff */
.L_x_40:
[----:B----4-:R-:W-:-:S07]  /*8930*/  MOV R0, UR5 ;  /* 0x0000000500007c02 */ /* 0x010fce0008000f00 */
.L_x_125:
[----:B-1----:R1:W2:Y:S02]  /*8940*/  SYNCS.PHASECHK.TRANS64.TRYWAIT P0, [R0+URZ], R3 ;  /* 0x00000003000075a7 */ /* 0x0022a400080011ff */
[----:B--2---:R-:W-:Y:S05]  /*8950*/  @!P0 NANOSLEEP.SYNCS 0x989680 ;  /* 0x009896800000895d */ /* 0x004fea0003900000 */
[----:B------:R-:W2:Y:S02]  /*8960*/  @!P0 SYNCS.PHASECHK.TRANS64 P0, [R0+URZ], R3 ;  /* 0x00000003000085a7 */ /* 0x000ea400080010ff */
[----:B--2---:R-:W-:Y:S05]  /*8970*/  @!P0 BRA `(.L_x_125) ;  /* 0xfffffffc00f08947 */ /* 0x004fea000383ffff */
[----:B------:R-:W-:Y:S05]  /*8980*/  BRA `(.L_x_126) ;  /* 0xffffff9c00087947 */ /* 0x000fea000383ffff */
.L_x_41:
[----:B----4-:R-:W-:-:S07]  /*8990*/  MOV R0, UR5 ;  /* 0x0000000500007c02 */ /* 0x010fce0008000f00 */
.L_x_127:
[----:B-1----:R1:W2:Y:S02]  /*89a0*/  SYNCS.PHASECHK.TRANS64.TRYWAIT P0, [R0+URZ], R3 ;  /* 0x00000003000075a7 */ /* 0x0022a400080011ff */
[----:B--2---:R-:W-:Y:S05]  /*89b0*/  @!P0 NANOSLEEP.SYNCS 0x989680 ;  /* 0x009896800000895d */ /* 0x004fea0003900000 */
[----:B------:R-:W2:Y:S02]  /*89c0*/  @!P0 SYNCS.PHASECHK.TRANS64 P0, [R0+URZ], R3 ;  /* 0x00000003000085a7 */ /* 0x000ea400080010ff */
[----:B--2---:R-:W-:Y:S05]  /*89d0*/  @!P0 BRA `(.L_x_127) ;  /* 0xfffffffc00f08947 */ /* 0x004fea000383ffff */
[----:B------:R-:W-:Y:S05]  /*89e0*/  BRA `(.L_x_128) ;  /* 0xffffff9c00147947 */ /* 0x000fea000383ffff */
.L_x_42:
[----:B----4-:R-:W-:-:S07]  /*89f0*/  MOV R0, UR5 ;  /* 0x0000000500007c02 */ /* 0x010fce0008000f00 */
.L_x_129:
[----:B-1----:R1:W2:Y:S02]  /*8a00*/  SYNCS.PHASECHK.TRANS64.TRYWAIT P0, [R0+URZ], R3 ;  /* 0x00000003000075a7 */ /* 0x0022a400080011ff */
[----:B--2---:R-:W-:Y:S05]  /*8a10*/  @!P0 NANOSLEEP.SYNCS 0x989680 ;  /* 0x009896800000895d */ /* 0x004fea0003900000 */
[----:B------:R-:W2:Y:S02]  /*8a20*/  @!P0 SYNCS.PHASECHK.TRANS64 P0, [R0+URZ], R3 ;  /* 0x00000003000085a7 */ /* 0x000ea400080010ff */
[----:B--2---:R-:W-:Y:S05]  /*8a30*/  @!P0 BRA `(.L_x_129) ;  /* 0xfffffffc00f08947 */ /* 0x004fea000383ffff */
[----:B------:R-:W-:Y:S05]  /*8a40*/  BRA `(.L_x_130) ;  /* 0xffffff9c00207947 */ /* 0x000fea000383ffff */
.L_x_43:
[----:B----4-:R-:W-:-:S07]  /*8a50*/  MOV R0, UR5 ;  /* 0x0000000500007c02 */ /* 0x010fce0008000f00 */
.L_x_131:
[----:B-1----:R1:W2:Y:S02]  /*8a60*/  SYNCS.PHASECHK.TRANS64.TRYWAIT P0, [R0+URZ], R3 ;  /* 0x00000003000075a7 */ /* 0x0022a400080011ff */
[----:B--2---:R-:W-:Y:S05]  /*8a70*/  @!P0 NANOSLEEP.SYNCS 0x989680 ;  /* 0x009896800000895d */ /* 0x004fea0003900000 */
[----:B------:R-:W2:Y:S02]  /*8a80*/  @!P0 SYNCS.PHASECHK.TRANS64 P0, [R0+URZ], R3 ;  /* 0x00000003000085a7 */ /* 0x000ea400080010ff */
[----:B--2---:R-:W-:Y:S05]  /*8a90*/  @!P0 BRA `(.L_x_131) ;  /* 0xfffffffc00f08947 */ /* 0x004fea000383ffff */
[----:B------:R-:W-:Y:S05]  /*8aa0*/  BRA `(.L_x_132) ;  /* 0xffffff9c002c7947 */ /* 0x000fea000383ffff */
.L_x_44:
[----:B----4-:R-:W-:-:S07]  /*8ab0*/  MOV R0, UR5 ;  /* 0x0000000500007c02 */ /* 0x010fce0008000f00 */
.L_x_133:
[----:B-1----:R1:W2:Y:S02]  /*8ac0*/  SYNCS.PHASECHK.TRANS64.TRYWAIT P0, [R0+URZ], R3 ;  /* 0x00000003000075a7 */ /* 0x0022a400080011ff */
[----:B--2---:R-:W-:Y:S05]  /*8ad0*/  @!P0 NANOSLEEP.SYNCS 0x989680 ;  /* 0x009896800000895d */ /* 0x004fea0003900000 */
[----:B------:R-:W2:Y:S02]  /*8ae0*/  @!P0 SYNCS.PHASECHK.TRANS64 P0, [R0+URZ], R3 ;  /* 0x00000003000085a7 */ /* 0x000ea400080010ff */
[----:B--2---:R-:W-:Y:S05]  /*8af0*/  @!P0 BRA `(.L_x_133) ;  /* 0xfffffffc00f08947 */ /* 0x004fea000383ffff */
[----:B------:R-:W-:Y:S05]  /*8b00*/  BRA `(.L_x_134) ;  /* 0xffffff9c00387947 */ /* 0x000fea000383ffff */
.L_x_45:
[----:B----4-:R-:W-:-:S07]  /*8b10*/  MOV R0, UR5 ;  /* 0x0000000500007c02 */ /* 0x010fce0008000f00 */
.L_x_135:
[----:B-1----:R1:W2:Y:S02]  /*8b20*/  SYNCS.PHASECHK.TRANS64.TRYWAIT P0, [R0+URZ], R3 ;  /* 0x00000003000075a7 */ /* 0x0022a400080011ff */
[----:B--2---:R-:W-:Y:S05]  /*8b30*/  @!P0 NANOSLEEP.SYNCS 0x989680 ;  /* 0x009896800000895d */ /* 0x004fea0003900000 */
[----:B------:R-:W2:Y:S02]  /*8b40*/  @!P0 SYNCS.PHASECHK.TRANS64 P0, [R0+URZ], R3 ;  /* 0x00000003000085a7 */ /* 0x000ea400080010ff */
[----:B--2---:R-:W-:Y:S05]  /*8b50*/  @!P0 BRA `(.L_x_135) ;  /* 0xfffffffc00f08947 */ /* 0x004fea000383ffff */
[----:B------:R-:W-:Y:S05]  /*8b60*/  BRA `(.L_x_136) ;  /* 0xffffff9c00447947 */ /* 0x000fea000383ffff */
.L_x_46:
[----:B----4-:R-:W-:-:S07]  /*8b70*/  MOV R0, UR5 ;  /* 0x0000000500007c02 */ /* 0x010fce0008000f00 */
.L_x_137:
[----:B-1----:R1:W2:Y:S02]  /*8b80*/  SYNCS.PHASECHK.TRANS64.TRYWAIT P0, [R0+URZ], R3 ;  /* 0x00000003000075a7 */ /* 0x0022a400080011ff */
[----:B--2---:R-:W-:Y:S05]  /*8b90*/  @!P0 NANOSLEEP.SYNCS 0x989680 ;  /* 0x009896800000895d */ /* 0x004fea0003900000 */
[----:B------:R-:W2:Y:S02]  /*8ba0*/  @!P0 SYNCS.PHASECHK.TRANS64 P0, [R0+URZ], R3 ;  /* 0x00000003000085a7 */ /* 0x000ea400080010ff */
[----:B--2---:R-:W-:Y:S05]  /*8bb0*/  @!P0 BRA `(.L_x_137) ;  /* 0xfffffffc00f08947 */ /* 0x004fea000383ffff */
[----:B------:R-:W-:Y:S05]  /*8bc0*/  BRA `(.L_x_138) ;  /* 0xffffff9c00507947 */ /* 0x000fea000383ffff */
.L_x_47:
[----:B----4-:R-:W-:-:S07]  /*8bd0*/  MOV R0, UR5 ;  /* 0x0000000500007c02 */ /* 0x010fce0008000f00 */
.L_x_139:
[----:B-1----:R1:W2:Y:S02]  /*8be0*/  SYNCS.PHASECHK.TRANS64.TRYWAIT P0, [R0+URZ], R3 ;  /* 0x00000003000075a7 */ /* 0x0022a400080011ff */
[----:B--2---:R-:W-:Y:S05]  /*8bf0*/  @!P0 NANOSLEEP.SYNCS 0x989680 ;  /* 0x009896800000895d */ /* 0x004fea0003900000 */
[----:B------:R-:W2:Y:S02]  /*8c00*/  @!P0 SYNCS.PHASECHK.TRANS64 P0, [R0+URZ], R3 ;  /* 0x00000003000085a7 */ /* 0x000ea400080010ff */
[----:B--2---:R-:W-:Y:S05]  /*8c10*/  @!P0 BRA `(.L_x_139) ;  /* 0xfffffffc00f08947 */ /* 0x004fea000383ffff */
[----:B------:R-:W-:Y:S05]  /*8c20*/  BRA `(.L_x_140) ;  /* 0xffffff9c005c7947 */ /* 0x000fea000383ffff */
.L_x_50:
[----:B-1----:R1:W2:Y:S02]  /*8c30*/  SYNCS.PHASECHK.TRANS64.TRYWAIT P0, [R0+URZ+0x150], R5 ;  /* 0x00015005000075a7 */ /* 0x0022a400080011ff */
[----:B--2---:R-:W-:Y:S05]  /*8c40*/  @!P0 NANOSLEEP.SYNCS 0x989680 ;  /* 0x009896800000895d */ /* 0x004fea0003900000 */
[----:B------:R-:W2:Y:S02]  /*8c50*/  @!P0 SYNCS.PHASECHK.TRANS64 P0, [R0+URZ+0x150], R5 ;  /* 0x00015005000085a7 */ /* 0x000ea400080010ff */
[----:B--2---:R-:W-:Y:S05]  /*8c60*/  @!P0 BRA `(.L_x_50) ;  /* 0xfffffffc00f08947 */ /* 0x004fea000383ffff */
[----:B------:R-:W-:Y:S05]  /*8c70*/  BRA `(.L_x_141) ;  /* 0xffffff9c00b87947 */ /* 0x000fea000383ffff */
.L_x_51:
[----:B------:R-:W-:-:S07]  /*8c80*/  MOV R0, UR5 ;  /* 0x0000000500007c02 */ /* 0x000fce0008000f00 */
.L_x_142:
[----:B-1----:R1:W2:Y:S02]  /*8c90*/  SYNCS.PHASECHK.TRANS64.TRYWAIT P0, [R0+URZ+0x100], R5 ;  /* 0x00010005000075a7 */ /* 0x0022a400080011ff */
[----:B--2---:R-:W-:Y:S05]  /*8ca0*/  @!P0 NANOSLEEP.SYNCS 0x989680 ;  /* 0x009896800000895d */ /* 0x004fea0003900000 */
[----:B------:R-:W2:Y:S02]  /*8cb0*/  @!P0 SYNCS.PHASECHK.TRANS64 P0, [R0+URZ+0x100], R5 ;  /* 0x00010005000085a7 */ /* 0x000ea400080010ff */
[----:B--2---:R-:W-:Y:S05]  /*8cc0*/  @!P0 BRA `(.L_x_142) ;  /* 0xfffffffc00f08947 */ /* 0x004fea000383ffff */
[----:B------:R-:W-:Y:S05]  /*8cd0*/  BRA `(.L_x_143) ;  /* 0xffffff9c00c87947 */ /* 0x000fea000383ffff */
.L_x_52:
[----:B-1----:R1:W2:Y:S02]  /*8ce0*/  SYNCS.PHASECHK.TRANS64.TRYWAIT P1, [R0+URZ+0xf0], R5 ;  /* 0x0000f005000075a7 */ /* 0x0022a400080211ff */
[----:B--2---:R-:W-:Y:S05]  /*8cf0*/  @!P1 NANOSLEEP.SYNCS 0x989680 ;  /* 0x009896800000995d */ /* 0x004fea0003900000 */
[----:B------:R-:W2:Y:S02]  /*8d00*/  @!P1 SYNCS.PHASECHK.TRANS64 P1, [R0+URZ+0xf0], R5 ;  /* 0x0000f005000095a7 */ /* 0x000ea400080210ff */
[----:B--2---:R-:W-:Y:S05]  /*8d10*/  @!P1 BRA `(.L_x_52) ;  /* 0xfffffffc00f09947 */ /* 0x004fea000383ffff */
[----:B------:R-:W-:Y:S05]  /*8d20*/  BRA `(.L_x_144) ;  /* 0xffffff9c00f87947 */ /* 0x000fea000383ffff */
.L_x_55:
[----:B------:R-:W-:-:S07]  /*8d30*/  MOV R0, UR5 ;  /* 0x0000000500007c02 */ /* 0x000fce0008000f00 */
.L_x_145:
[----:B-1----:R1:W2:Y:S02]  /*8d40*/  SYNCS.PHASECHK.TRANS64.TRYWAIT P0, [R0+URZ+0x100], R3 ;  /* 0x00010003000075a7 */ /* 0x0022a400080011ff */
[----:B--2---:R-:W-:Y:S05]  /*8d50*/  @!P0 NANOSLEEP.SYNCS 0x989680 ;  /* 0x009896800000895d */ /* 0x004fea0003900000 */
[----:B------:R-:W2:Y:S02]  /*8d60*/  @!P0 SYNCS.PHASECHK.TRANS64 P0, [R0+URZ+0x100], R3 ;  /* 0x00010003000085a7 */ /* 0x000ea400080010ff */
[----:B--2---:R-:W-:Y:S05]  /*8d70*/  @!P0 BRA `(.L_x_145) ;  /* 0xfffffffc00f08947 */ /* 0x004fea000383ffff */
[----:B------:R-:W-:Y:S05]  /*8d80*/  BRA `(.L_x_54) ;  /* 0xffffffa0004c7947 */ /* 0x000fea000383ffff */
.L_x_62:
[----:B-1----:R1:W2:Y:S02]  /*8d90*/  SYNCS.PHASECHK.TRANS64.TRYWAIT P1, [R0+URZ+0xf0], R5 ;  /* 0x0000f005000075a7 */ /* 0x0022a400080211ff */
[----:B--2---:R-:W-:Y:S05]  /*8da0*/  @!P1 NANOSLEEP.SYNCS 0x989680 ;  /* 0x009896800000995d */ /* 0x004fea0003900000 */
[----:B------:R-:W2:Y:S02]  /*8db0*/  @!P1 SYNCS.PHASECHK.TRANS64 P1, [R0+URZ+0xf0], R5 ;  /* 0x0000f005000095a7 */ /* 0x000ea400080210ff */
[----:B--2---:R-:W-:Y:S05]  /*8dc0*/  @!P1 BRA `(.L_x_62) ;  /* 0xfffffffc00f09947 */ /* 0x004fea000383ffff */
[----:B------:R-:W-:Y:S05]  /*8dd0*/  BRA `(.L_x_146) ;  /* 0xffffffa400a87947 */ /* 0x000fea000383ffff */
.L_x_63:
[----:B------:R-:W-:-:S07]  /*8de0*/  MOV R3, UR8 ;  /* 0x0000000800037c02 */ /* 0x000fce0008000f00 */
.L_x_147:
[----:B-1----:R1:W2:Y:S02]  /*8df0*/  SYNCS.PHASECHK.TRANS64.TRYWAIT P0, [R3+URZ+0x130], R0 ;  /* 0x00013000030075a7 */ /* 0x0022a400080011ff */
[----:B--2---:R-:W-:Y:S05]  /*8e00*/  @!P0 NANOSLEEP.SYNCS 0x989680 ;  /* 0x009896800000895d */ /* 0x004fea0003900000 */
[----:B------:R-:W2:Y:S02]  /*8e10*/  @!P0 SYNCS.PHASECHK.TRANS64 P0, [R3+URZ+0x130], R0 ;  /* 0x00013000030085a7 */ /* 0x000ea400080010ff */
[----:B--2---:R-:W-:Y:S05]  /*8e20*/  @!P0 BRA `(.L_x_147) ;  /* 0xfffffffc00f08947 */ /* 0x004fea000383ffff */
[----:B------:R-:W-:Y:S05]  /*8e30*/  BRA `(.L_x_148) ;  /* 0xffffffa400e07947 */ /* 0x000fea000383ffff */
.L_x_66:
[----:B------:R-:W-:Y:S07]  /*8e40*/  MOV R0, UR7 ;  /* 0x0000000700007c02 */ /* 0x000fee0008000f00 */
.L_x_149:
[----:B-1----:R1:W2:Y:S02]  /*8e50*/  SYNCS.PHASECHK.TRANS64.TRYWAIT P0, [R0+URZ], R3 ;  /* 0x00000003000075a7 */ /* 0x0022a400080011ff */
[----:B--2---:R-:W-:Y:S05]  /*8e60*/  @!P0 NANOSLEEP.SYNCS 0x989680 ;  /* 0x009896800000895d */ /* 0x004fea0003900000 */
[----:B------:R-:W2:Y:S02]  /*8e70*/  @!P0 SYNCS.PHASECHK.TRANS64 P0, [R0+URZ], R3 ;  /* 0x00000003000085a7 */ /* 0x000ea400080010ff */
[----:B--2---:R-:W-:Y:S05]  /*8e80*/  @!P0 BRA `(.L_x_149) ;  /* 0xfffffffc00f08947 */ /* 0x004fea000383ffff */
[----:B------:R-:W-:Y:S05]  /*8e90*/  BRA `(.L_x_65) ;  /* 0xffffffa400fc7947 */ /* 0x000fea000383ffff */
.L_x_69:
[----:B------:R-:W-:-:S07]  /*8ea0*/  MOV R0, UR5 ;  /* 0x0000000500007c02 */ /* 0x000fce0008000f00 */
.L_x_150:
[----:B--2---:R2:W3:Y:S02]  /*8eb0*/  SYNCS.PHASECHK.TRANS64.TRYWAIT P0, [R0+URZ], R3 ;  /* 0x00000003000075a7 */ /* 0x0044e400080011ff */
[----:B---3--:R-:W-:Y:S05]  /*8ec0*/  @!P0 NANOSLEEP.SYNCS 0x989680 ;  /* 0x009896800000895d */ /* 0x008fea0003900000 */
[----:B------:R-:W3:Y:S02]  /*8ed0*/  @!P0 SYNCS.PHASECHK.TRANS64 P0, [R0+URZ], R3 ;  /* 0x00000003000085a7 */ /* 0x000ee400080010ff */
[----:B---3--:R-:W-:Y:S05]  /*8ee0*/  @!P0 BRA `(.L_x_150) ;  /* 0xfffffffc00f08947 */ /* 0x008fea000383ffff */
[----:B------:R-:W-:Y:S05]  /*8ef0*/  BRA `(.L_x_151) ;  /* 0xffffffa800b07947 */ /* 0x000fea000383ffff */
.L_x_70:
[----:B------:R-:W-:-:S07]  /*8f00*/  MOV R0, UR5 ;  /* 0x0000000500007c02 */ /* 0x000fce0008000f00 */
.L_x_152:
[----:B-1----:R1:W2:Y:S02]  /*8f10*/  SYNCS.PHASECHK.TRANS64.TRYWAIT P0, [R0+URZ], R3 ;  /* 0x00000003000075a7 */ /* 0x0022a400080011ff */
[----:B--2---:R-:W-:Y:S05]  /*8f20*/  @!P0 NANOSLEEP.SYNCS 0x989680 ;  /* 0x009896800000895d */ /* 0x004fea0003900000 */
[----:B------:R-:W2:Y:S02]  /*8f30*/  @!P0 SYNCS.PHASECHK.TRANS64 P0, [R0+URZ], R3 ;  /* 0x00000003000085a7 */ /* 0x000ea400080010ff */
[----:B--2---:R-:W-:Y:S05]  /*8f40*/  @!P0 BRA `(.L_x_152) ;  /* 0xfffffffc00f08947 */ /* 0x004fea000383ffff */
[----:B------:R-:W-:Y:S05]  /*8f50*/  BRA `(.L_x_153) ;  /* 0xffffffa800bc7947 */ /* 0x000fea000383ffff */
.L_x_71:
[----:B------:R-:W-:-:S07]  /*8f60*/  MOV R0, UR5 ;  /* 0x0000000500007c02 */ /* 0x000fce0008000f00 */
.L_x_154:
[----:B-1----:R1:W2:Y:S02]  /*8f70*/  SYNCS.PHASECHK.TRANS64.TRYWAIT P0, [R0+URZ], R3 ;  /* 0x00000003000075a7 */ /* 0x0022a400080011ff */
[----:B--2---:R-:W-:Y:S05]  /*8f80*/  @!P0 NANOSLEEP.SYNCS 0x989680 ;  /* 0x009896800000895d */ /* 0x004fea0003900000 */
[----:B------:R-:W2:Y:S02]  /*8f90*/  @!P0 SYNCS.PHASECHK.TRANS64 P0, [R0+URZ], R3 ;  /* 0x00000003000085a7 */ /* 0x000ea400080010ff */
[----:B--2---:R-:W-:Y:S05]  /*8fa0*/  @!P0 BRA `(.L_x_154) ;  /* 0xfffffffc00f08947 */ /* 0x004fea000383ffff */
[----:B------:R-:W-:Y:S05]  /*8fb0*/  BRA `(.L_x_155) ;  /* 0xffffffa800c87947 */ /* 0x000fea000383ffff */
.L_x_72:
[----:B------:R-:W-:-:S07]  /*8fc0*/  MOV R0, UR7 ;  /* 0x0000000700007c02 */ /* 0x000fce0008000f00 */
.L_x_156:
[----:B-1----:R1:W2:Y:S02]  /*8fd0*/  SYNCS.PHASECHK.TRANS64.TRYWAIT P0, [R0+URZ], R3 ;  /* 0x00000003000075a7 */ /* 0x0022a400080011ff */
[----:B--2---:R-:W-:Y:S05]  /*8fe0*/  @!P0 NANOSLEEP.SYNCS 0x989680 ;  /* 0x009896800000895d */ /* 0x004fea0003900000 */
[----:B------:R-:W2:Y:S02]  /*8ff0*/  @!P0 SYNCS.PHASECHK.TRANS64 P0, [R0+URZ], R3 ;  /* 0x00000003000085a7 */ /* 0x000ea400080010ff */
[----:B--2---:R-:W-:Y:S05]  /*9000*/  @!P0 BRA `(.L_x_156) ;  /* 0xfffffffc00f08947 */ /* 0x004fea000383ffff */
[----:B------:R-:W-:Y:S05]  /*9010*/  BRA `(.L_x_157) ;  /* 0xffffffa800d47947 */ /* 0x000fea000383ffff */
.L_x_77:
[----:B--2---:R2:W3:Y:S02]  /*9020*/  SYNCS.PHASECHK.TRANS64.TRYWAIT P0, [R0+URZ+0xf0], R3 ;  /* 0x0000f003000075a7 */ /* 0x0044e400080011ff */
[----:B---3--:R-:W-:Y:S05]  /*9030*/  @!P0 NANOSLEEP.SYNCS 0x989680 ;  /* 0x009896800000895d */ /* 0x008fea0003900000 */
[----:B------:R-:W3:Y:S02]  /*9040*/  @!P0 SYNCS.PHASECHK.TRANS64 P0, [R0+URZ+0xf0], R3 ;  /* 0x0000f003000085a7 */ /* 0x000ee400080010ff */
[----:B---3--:R-:W-:Y:S05]  /*9050*/  @!P0 BRA `(.L_x_77) ;  /* 0xfffffffc00f08947 */ /* 0x008fea000383ffff */
[----:B------:R-:W-:Y:S05]  /*9060*/  BRA `(.L_x_158) ;  /* 0xffffffac00d87947 */ /* 0x000fea000383ffff */
.L_x_80:
[----:B------:R-:W-:Y:S07]  /*9070*/  MOV R0, UR7 ;  /* 0x0000000700007c02 */ /* 0x000fee0008000f00 */
.L_x_159:
[----:B--2---:R2:W3:Y:S02]  /*9080*/  SYNCS.PHASECHK.TRANS64.TRYWAIT P0, [R0+URZ+0xe8], R3 ;  /* 0x0000e803000075a7 */ /* 0x0044e400080011ff */
[----:B---3--:R-:W-:Y:S05]  /*9090*/  @!P0 NANOSLEEP.SYNCS 0x989680 ;  /* 0x009896800000895d */ /* 0x008fea0003900000 */
[----:B------:R-:W3:Y:S02]  /*90a0*/  @!P0 SYNCS.PHASECHK.TRANS64 P0, [R0+URZ+0xe8], R3 ;  /* 0x0000e803000085a7 */ /* 0x000ee400080010ff */
[----:B---3--:R-:W-:Y:S05]  /*90b0*/  @!P0 BRA `(.L_x_159) ;  /* 0xfffffffc00f08947 */ /* 0x008fea000383ffff */
[----:B------:R-:W-:Y:S05]  /*90c0*/  BRA `(.L_x_79) ;  /* 0xffffffb000b87947 */ /* 0x000fea000383ffff */
.L_x_83:
[----:B--2---:R-:W-:Y:S07]  /*90d0*/  MOV R3, UR7 ;  /* 0x0000000700037c02 */ /* 0x004fee0008000f00 */
.L_x_160:
[----:B-1----:R1:W2:Y:S02]  /*90e0*/  SYNCS.PHASECHK.TRANS64.TRYWAIT P0, [R3+URZ+0xd0], R12 ;  /* 0x0000d00c030075a7 */ /* 0x0022a400080011ff */
[----:B--2---:R-:W-:Y:S05]  /*90f0*/  @!P0 NANOSLEEP.SYNCS 0x989680 ;  /* 0x009896800000895d */ /* 0x004fea0003900000 */
[----:B------:R-:W2:Y:S02]  /*9100*/  @!P0 SYNCS.PHASECHK.TRANS64 P0, [R3+URZ+0xd0], R12 ;  /* 0x0000d00c030085a7 */ /* 0x000ea400080010ff */
[----:B--2---:R-:W-:Y:S05]  /*9110*/  @!P0 BRA `(.L_x_160) ;  /* 0xfffffffc00f08947 */ /* 0x004fea000383ffff */
[----:B------:R-:W-:Y:S05]  /*9120*/  BRA `(.L_x_161) ;  /* 0xffffffb400307947 */ /* 0x000fea000383ffff */
.L_x_84:
[----:B------:R-:W-:Y:S07]  /*9130*/  MOV R3, UR7 ;  /* 0x0000000700037c02 */ /* 0x000fee0008000f00 */
.L_x_162:
[----:B-1----:R1:W2:Y:S02]  /*9140*/  SYNCS.PHASECHK.TRANS64.TRYWAIT P0, [R3+URZ+0xd8], R12 ;  /* 0x0000d80c030075a7 */ /* 0x0022a400080011ff */
[----:B--2---:R-:W-:Y:S05]  /*9150*/  @!P0 NANOSLEEP.SYNCS 0x989680 ;  /* 0x009896800000895d */ /* 0x004fea0003900000 */
[----:B------:R-:W2:Y:S02]  /*9160*/  @!P0 SYNCS.PHASECHK.TRANS64 P0, [R3+URZ+0xd8], R12 ;  /* 0x0000d80c030085a7 */ /* 0x000ea400080010ff */
[----:B--2---:R-:W-:Y:S05]  /*9170*/  @!P0 BRA `(.L_x_162) ;  /* 0xfffffffc00f08947 */ /* 0x004fea000383ffff */
[----:B------:R-:W-:Y:S05]  /*9180*/  BRA `(.L_x_163) ;  /* 0xffffffb400b07947 */ /* 0x000fea000383ffff */
.L_x_86:
[----:B------:R-:W-:-:S07]  /*9190*/  MOV R0, UR7 ;  /* 0x0000000700007c02 */ /* 0x000fce0008000f00 */
.L_x_164:
[----:B-1----:R1:W3:Y:S02]  /*91a0*/  SYNCS.PHASECHK.TRANS64.TRYWAIT P0, [R0+URZ+0xd0], R3 ;  /* 0x0000d003000075a7 */ /* 0x0022e400080011ff */
[----:B---3--:R-:W-:Y:S05]  /*91b0*/  @!P0 NANOSLEEP.SYNCS 0x989680 ;  /* 0x009896800000895d */ /* 0x008fea0003900000 */
[----:B------:R-:W3:Y:S02]  /*91c0*/  @!P0 SYNCS.PHASECHK.TRANS64 P0, [R0+URZ+0xd0], R3 ;  /* 0x0000d003000085a7 */ /* 0x000ee400080010ff */
[----:B---3--:R-:W-:Y:S05]  /*91d0*/  @!P0 BRA `(.L_x_164) ;  /* 0xfffffffc00f08947 */ /* 0x008fea000383ffff */
[----:B------:R-:W-:Y:S05]  /*91e0*/  BRA `(.L_x_165) ;  /* 0xffffffb800207947 */ /* 0x000fea000383ffff */
.L_x_88:
[----:B--2---:R2:W4:Y:S02]  /*91f0*/  SYNCS.PHASECHK.TRANS64.TRYWAIT P0, [R0+URZ+0xf0], R3 ;  /* 0x0000f003000075a7 */ /* 0x00452400080011ff */
[----:B----4-:R-:W-:Y:S05]  /*9200*/  @!P0 NANOSLEEP.SYNCS 0x989680 ;  /* 0x009896800000895d */ /* 0x010fea0003900000 */
[----:B------:R-:W4:Y:S02]  /*9210*/  @!P0 SYNCS.PHASECHK.TRANS64 P0, [R0+URZ+0xf0], R3 ;  /* 0x0000f003000085a7 */ /* 0x000f2400080010ff */
[----:B----4-:R-:W-:Y:S05]  /*9220*/  @!P0 BRA `(.L_x_88) ;  /* 0xfffffffc00f08947 */ /* 0x010fea000383ffff */
[----:B------:R-:W-:Y:S05]  /*9230*/  BRA `(.L_x_166) ;  /* 0xffffffb800e87947 */ /* 0x000fea000383ffff */
.L_x_99:
[----:B-1----:R1:W3:Y:S02]  /*9240*/  SYNCS.PHASECHK.TRANS64.TRYWAIT P1, [R3+URZ+0xc0], R0 ;  /* 0x0000c000030075a7 */ /* 0x0022e400080211ff */
[----:B---3--:R-:W-:Y:S05]  /*9250*/  @!P1 NANOSLEEP.SYNCS 0x989680 ;  /* 0x009896800000995d */ /* 0x008fea0003900000 */
[----:B------:R-:W3:Y:S02]  /*9260*/  @!P1 SYNCS.PHASECHK.TRANS64 P1, [R3+URZ+0xc0], R0 ;  /* 0x0000c000030095a7 */ /* 0x000ee400080210ff */
[----:B---3--:R-:W-:Y:S05]  /*9270*/  @!P1 BRA `(.L_x_99) ;  /* 0xfffffffc00f09947 */ /* 0x008fea000383ffff */
[----:B------:R-:W-:Y:S05]  /*9280*/  BRA `(.L_x_98) ;  /* 0xffffffc8000c7947 */ /* 0x000fea000383ffff */
.L_x_101:
[----:B-1----:R1:W4:Y:S02]  /*9290*/  SYNCS.PHASECHK.TRANS64.TRYWAIT P0, [R207+URZ+0x110], R2 ;  /* 0x00011002cf0075a7 */ /* 0x00232400080011ff */
[----:B----4-:R-:W-:Y:S05]  /*92a0*/  @!P0 NANOSLEEP.SYNCS 0x989680 ;  /* 0x009896800000895d */ /* 0x010fea0003900000 */
[----:B------:R-:W4:Y:S02]  /*92b0*/  @!P0 SYNCS.PHASECHK.TRANS64 P0, [R207+URZ+0x110], R2 ;  /* 0x00011002cf0085a7 */ /* 0x000f2400080010ff */
[----:B----4-:R-:W-:Y:S05]  /*92c0*/  @!P0 BRA `(.L_x_101) ;  /* 0xfffffffc00f08947 */ /* 0x010fea000383ffff */
[----:B------:R-:W-:Y:S05]  /*92d0*/  BRA `(.L_x_100) ;  /* 0xffffffc800687947 */ /* 0x000fea000383ffff */
.L_x_110:
[----:B--2---:R2:W3:Y:S02]  /*92e0*/  SYNCS.PHASECHK.TRANS64.TRYWAIT P0, [R210+URZ+0xc0], R3 ;  /* 0x0000c003d20075a7 */ /* 0x0044e400080011ff */
[----:B---3--:R-:W-:Y:S05]  /*92f0*/  @!P0 NANOSLEEP.SYNCS 0x989680 ;  /* 0x009896800000895d */ /* 0x008fea0003900000 */
[----:B------:R-:W3:Y:S02]  /*9300*/  @!P0 SYNCS.PHASECHK.TRANS64 P0, [R210+URZ+0xc0], R3 ;  /* 0x0000c003d20085a7 */ /* 0x000ee400080010ff */
[----:B---3--:R-:W-:Y:S05]  /*9310*/  @!P0 BRA `(.L_x_110) ;  /* 0xfffffffc00f08947 */ /* 0x008fea000383ffff */
[----:B------:R-:W-:Y:S05]  /*9320*/  BRA `(.L_x_109) ;  /* 0xffffffdc00747947 */ /* 0x000fea000383ffff */
        .weak           $__internal_0_$__cuda_sm10x_tcgen05_guardrail_trap_col_being_dealloced_not_returned_by_alloc
        .type           $__internal_0_$__cuda_sm10x_tcgen05_guardrail_trap_col_being_dealloced_not_returned_by_alloc,@function
        .size           $__internal_0_$__cuda_sm10x_tcgen05_guardrail_trap_col_being_dealloced_not_returned_by_alloc,($__internal_1_$__cuda_sm10x_tcgen05_guardrail_trap_phase_invalid_during_alloc - $__internal_0_$__cuda_sm10x_tcgen05_guardrail_trap_col_being_dealloced_not_returned_by_alloc)
$__internal_0_$__cuda_sm10x_tcgen05_guardrail_trap_col_being_dealloced_not_returned_by_alloc:
[----:B------:R-:W-:Y:S05]  /*9330*/  BPT.TRAP 0x1 ;  /* 0x000000040000795c */ /* 0x000fea0000300000 */
[----:B------:R-:W-:-:S04]  /*9340*/  HFMA2 R3, -RZ, RZ, 0, 0 ;  /* 0x00000000ff037431 */ /* 0x000fc800000001ff */
[----:B------:R-:W-:Y:S05]  /*9350*/  RET.REL.NODEC R2 `(_ZN7cutlass13device_kernelINS_4gemm6kernel13GemmUniversalIN4cute5tupleIJiiiiEEENS1_10collective13CollectiveMmaINS1_35MainloopSm100TmaUmmaWarpSpecializedILi12ELi2ELi4ENS5_IJNS4_1CILi1EEESB_SB_EEEEENS5_IJNSA_ILi128EEESE_NSA_ILi64EEEEEENS_12float_e5m2_tENS5_IJlSB_lEEESH_NS5_IJSB_llEEENS4_8TiledMMAINS4_8MMA_AtomIJNS4_10MMA_TraitsINS4_19SM100_MMA_F8F6F4_SSEJSH_SH_fSE_SE_NS4_17integral_constantINS4_4UMMA5MajorELSQ_0EEENSO_ISQ_LSQ_1EEENSO_INSP_7ScaleInELST_0EEESU_EEEEEENS4_6LayoutISC_NS5_IJNSA_ILi0EEESY_SY_EEEEENS5_IJNS4_10UnderscoreES11_S11_EEEEENS4_13SM90_TMA_LOADENS4_14ComposedLayoutINS4_7SwizzleILi2ELi4ELi3EEENS4_18smem_ptr_flag_bitsILi8EEENSX_INS5_IJNSA_ILi8EEESF_EEENS5_IJSF_SB_EEEEEEEvNS4_8identityES14_NS15_INS16_ILi3ELi4ELi3EEES19_NSX_INS5_IJSE_S1A_EEENS5_IJSB_SE_EEEEEEEvS1F_EENS_8epilogue10collective18CollectiveEpilogueINS1M_23Sm100TmaWarpSpecializedILi2ELi2ELi64ELb0ELb0EEEJSG_NS5_IJNSX_ISE_SB_EENSX_ISF_SB_EEEEESH_SI_SH_SI_NS1M_6fusion15FusionCallbacksIS1Q_NS1U_17LinearCombinationISH_fSH_fLNS_15FloatRoundStyleE2EEESG_S1T_JEEENS4_5SM1004TMEM4LOAD26SM100_TMEM_LOAD_32dp32b64xES14_S1E_NS4_39AutoVectorizingCopyWithAssumedAlignmentILi128EEENS4_14SM90_TMA_STOREES1E_S25_S25_EEEvvEEEEvNT_6ParamsE) ;  /* 0xffffff6c02287950 */ /* 0x000fea0003c3ffff */
        .weak           $__internal_1_$__cuda_sm10x_tcgen05_guardrail_trap_phase_invalid_during_alloc
        .type           $__internal_1_$__cuda_sm10x_tcgen05_guardrail_trap_phase_invalid_during_alloc,@function
        .size           $__internal_1_$__cuda_sm10x_tcgen05_guardrail_trap_phase_invalid_during_alloc,($__internal_2_$__cuda_sm10x_tcgen05_guardrail_trap_unallocated_columns_being_dealloced - $__internal_1_$__cuda_sm10x_tcgen05_guardrail_trap_phase_invalid_during_alloc)
$__internal_1_$__cuda_sm10x_tcgen05_guardrail_trap_phase_invalid_during_alloc:
[----:B------:R-:W-:Y:S05]  /*9360*/  BPT.TRAP 0x1 ;  /* 0x000000040000795c */ /* 0x000fea0000300000 */
[----:B------:R-:W-:-:S04]  /*9370*/  MOV R3, 0x0 ;  /* 0x0000000000037802 */ /* 0x000fc80000000f00 */
[----:B------:R-:W-:Y:S05]  /*9380*/  RET.REL.NODEC R2 `(_ZN7cutlass13device_kernelINS_4gemm6kernel13GemmUniversalIN4cute5tupleIJiiiiEEENS1_10collective13CollectiveMmaINS1_35MainloopSm100TmaUmmaWarpSpecializedILi12ELi2ELi4ENS5_IJNS4_1CILi1EEESB_SB_EEEEENS5_IJNSA_ILi128EEESE_NSA_ILi64EEEEEENS_12float_e5m2_tENS5_IJlSB_lEEESH_NS5_IJSB_llEEENS4_8TiledMMAINS4_8MMA_AtomIJNS4_10MMA_TraitsINS4_19SM100_MMA_F8F6F4_SSEJSH_SH_fSE_SE_NS4_17integral_constantINS4_4UMMA5MajorELSQ_0EEENSO_ISQ_LSQ_1EEENSO_INSP_7ScaleInELST_0EEESU_EEEEEENS4_6LayoutISC_NS5_IJNSA_ILi0EEESY_SY_EEEEENS5_IJNS4_10UnderscoreES11_S11_EEEEENS4_13SM90_TMA_LOADENS4_14ComposedLayoutINS4_7SwizzleILi2ELi4ELi3EEENS4_18smem_ptr_flag_bitsILi8EEENSX_INS5_IJNSA_ILi8EEESF_EEENS5_IJSF_SB_EEEEEEEvNS4_8identityES14_NS15_INS16_ILi3ELi4ELi3EEES19_NSX_INS5_IJSE_S1A_EEENS5_IJSB_SE_EEEEEEEvS1F_EENS_8epilogue10collective18CollectiveEpilogueINS1M_23Sm100TmaWarpSpecializedILi2ELi2ELi64ELb0ELb0EEEJSG_NS5_IJNSX_ISE_SB_EENSX_ISF_SB_EEEEESH_SI_SH_SI_NS1M_6fusion15FusionCallbacksIS1Q_NS1U_17LinearCombinationISH_fSH_fLNS_15FloatRoundStyleE2EEESG_S1T_JEEENS4_5SM1004TMEM4LOAD26SM100_TMEM_LOAD_32dp32b64xES14_S1E_NS4_39AutoVectorizingCopyWithAssumedAlignmentILi128EEENS4_14SM90_TMA_STOREES1E_S25_S25_EEEvvEEEEvNT_6ParamsE) ;  /* 0xffffff6c021c7950 */ /* 0x000fea0003c3ffff */
        .weak           $__internal_2_$__cuda_sm10x_tcgen05_guardrail_trap_unallocated_columns_being_dealloced
        .type           $__internal_2_$__cuda_sm10x_tcgen05_guardrail_trap_unallocated_columns_being_dealloced,@function
        .size           $__internal_2_$__cuda_sm10x_tcgen05_guardrail_trap_unallocated_columns_being_dealloced,(.L_x_168 - $__internal_2_$__cuda_sm10x_tcgen05_guardrail_trap_unallocated_columns_being_dealloced)
$__internal_2_$__cuda_sm10x_tcgen05_guardrail_trap_unallocated_columns_being_dealloced:
[----:B------:R-:W-:Y:S05]  /*9390*/  BPT.TRAP 0x1 ;  /* 0x000000040000795c */ /* 0x000fea0000300000 */
[----:B------:R-:W-:-:S04]  /*93a0*/  HFMA2 R3, -RZ, RZ, 0, 0 ;  /* 0x00000000ff037431 */ /* 0x000fc800000001ff */
[----:B------:R-:W-:Y:S05]  /*93b0*/  RET.REL.NODEC R2 `(_ZN7cutlass13device_kernelINS_4gemm6kernel13GemmUniversalIN4cute5tupleIJiiiiEEENS1_10collective13CollectiveMmaINS1_35MainloopSm100TmaUmmaWarpSpecializedILi12ELi2ELi4ENS5_IJNS4_1CILi1EEESB_SB_EEEEENS5_IJNSA_ILi128EEESE_NSA_ILi64EEEEEENS_12float_e5m2_tENS5_IJlSB_lEEESH_NS5_IJSB_llEEENS4_8TiledMMAINS4_8MMA_AtomIJNS4_10MMA_TraitsINS4_19SM100_MMA_F8F6F4_SSEJSH_SH_fSE_SE_NS4_17integral_constantINS4_4UMMA5MajorELSQ_0EEENSO_ISQ_LSQ_1EEENSO_INSP_7ScaleInELST_0EEESU_EEEEEENS4_6LayoutISC_NS5_IJNSA_ILi0EEESY_SY_EEEEENS5_IJNS4_10UnderscoreES11_S11_EEEEENS4_13SM90_TMA_LOADENS4_14ComposedLayoutINS4_7SwizzleILi2ELi4ELi3EEENS4_18smem_ptr_flag_bitsILi8EEENSX_INS5_IJNSA_ILi8EEESF_EEENS5_IJSF_SB_EEEEEEEvNS4_8identityES14_NS15_INS16_ILi3ELi4ELi3EEES19_NSX_INS5_IJSE_S1A_EEENS5_IJSB_SE_EEEEEEEvS1F_EENS_8epilogue10collective18CollectiveEpilogueINS1M_23Sm100TmaWarpSpecializedILi2ELi2ELi64ELb0ELb0EEEJSG_NS5_IJNSX_ISE_SB_EENSX_ISF_SB_EEEEESH_SI_SH_SI_NS1M_6fusion15FusionCallbacksIS1Q_NS1U_17LinearCombinationISH_fSH_fLNS_15FloatRoundStyleE2EEESG_S1T_JEEENS4_5SM1004TMEM4LOAD26SM100_TMEM_LOAD_32dp32b64xES14_S1E_NS4_39AutoVectorizingCopyWithAssumedAlignmentILi128EEENS4_14SM90_TMA_STOREES1E_S25_S25_EEEvvEEEEvNT_6ParamsE) ;  /* 0xffffff6c02107950 */ /* 0x000fea0003c3ffff */
.L_x_167:
[----:B------:R-:W-:-:S00]  /*93c0*/  BRA `(.L_x_167) ;  /* 0xfffffffc00fc7947 */ /* 0x000fc0000383ffff */
[----:B------:R-:W-:-:S00]  /*93d0*/  NOP ;  /* 0x0000000000007918 */ /* 0x000fc00000000000 */
        /* <DEDUP_REMOVED lines=10> */
.L_x_168:


//--------------------- .nv.global.init           --------------------------
	.section	.nv.global.init,"aw",@progbits
.nv.global.init:
	.type		$str$27,@object
	.size		$str$27,($str$28 - $str$27)
$str$27:
        /*0000*/ 	.byte	0x28, 0x61, 0x64, 0x64, 0x72, 0x65, 0x73, 0x73, 0x20, 0x26, 0x20, 0x6d, 0x61, 0x73, 0x6b, 0x29
        /*0010*/ 	.byte	0x20, 0x3d, 0x3d, 0x20, 0x30, 0x00
	.type		$str$28,@object
	.size		$str$28,($str$26 - $str$28)
$str$28:
        /*0016*/ 	.byte	0x2f, 0x74, 0x6d, 0x70, 0x2f, 0x63, 0x75, 0x74, 0x6c, 0x61, 0x73, 0x73, 0x5f, 0x73, 0x77, 0x65
        /*0026*/ 	.byte	0x65, 0x70, 0x5f, 0x73, 0x72, 0x63, 0x2f, 0x69, 0x6e, 0x63, 0x6c, 0x75, 0x64, 0x65, 0x2f, 0x63
        /*0036*/ 	.byte	0x75, 0x74, 0x65, 0x2f, 0x70, 0x6f, 0x69, 0x6e, 0x74, 0x65, 0x72, 0x5f, 0x66, 0x6c, 0x61, 0x67
        /*0046*/ 	.byte	0x67, 0x65, 0x64, 0x2e, 0x68, 0x70, 0x70, 0x00
	.type		$str$26,@object
	.size		$str$26,($str$25 - $str$26)
$str$26:
        /*004e*/ 	.byte	0x2f, 0x74, 0x6d, 0x70, 0x2f, 0x63, 0x75, 0x74, 0x6c, 0x61, 0x73, 0x73, 0x5f, 0x73, 0x77, 0x65
        /*005e*/ 	.byte	0x65, 0x70, 0x5f, 0x73, 0x72, 0x63, 0x2f, 0x69, 0x6e, 0x63, 0x6c, 0x75, 0x64, 0x65, 0x2f, 0x63
        /*006e*/ 	.byte	0x75, 0x74, 0x65, 0x2f, 0x61, 0x74, 0x6f, 0x6d, 0x2f, 0x63, 0x6f, 0x70, 0x79, 0x5f, 0x74, 0x72
        /*007e*/ 	.byte	0x61, 0x69, 0x74, 0x73, 0x5f, 0x73, 0x6d, 0x31, 0x30, 0x30, 0x2e, 0x68, 0x70, 0x70, 0x00
	.type		$str$25,@object
	.size		$str$25,(__unnamed_1 - $str$25)
$str$25:
        /*008d*/ 	.byte	0x28, 0x28, 0x75, 0x69, 0x6e, 0x74, 0x33, 0x32, 0x5f, 0x74, 0x28, 0x74, 0x68, 0x72, 0x65, 0x61
        /*009d*/ 	.byte	0x64, 0x49, 0x64, 0x78, 0x2e, 0x78, 0x29, 0x20, 0x2f, 0x20, 0x33, 0x32, 0x29, 0x20, 0x25, 0x20
        /*00ad*/ 	.byte	0x34, 0x29, 0x20, 0x3d, 0x3d, 0x20, 0x28, 0x28, 0x28, 0x74, 0x6d, 0x65, 0x6d, 0x5f, 0x61, 0x64
        /*00bd*/ 	.byte	0x64, 0x72, 0x20, 0x3e, 0x3e, 0x20, 0x31, 0x36, 0x29, 0x20, 0x2f, 0x20, 0x33, 0x32, 0x29, 0x20
        /*00cd*/ 	.byte	0x25, 0x20, 0x34, 0x29, 0x00
	.type		__unnamed_1,@object
	.size		__unnamed_1,(__unnamed_2 - __unnamed_1)
__unnamed_1:
        /*00d2*/ 	.byte	0x61, 0x75, 0x74, 0x6f, 0x20, 0x63, 0x75, 0x74, 0x65, 0x3a, 0x3a, 0x61, 0x73, 0x5f, 0x70, 0x6f
        /* <DEDUP_REMOVED lines=24> */
        /*0262*/ 	.byte	0x43, 0x3c, 0x38, 0x31, 0x39, 0x32, 0x3e, 0x3e, 0x3e, 0x3e, 0x5d, 0x00
	.type		__unnamed_2,@object
	.size		__unnamed_2,(.L_2 - __unnamed_2)
__unnamed_2:
        /* <DEDUP_REMOVED lines=42> */
        /*050e*/ 	.byte	0x3e, 0x3e, 0x3e, 0x3e, 0x5d, 0x00
.L_2:


//--------------------- .nv.shared._ZN7cutlass13device_kernelINS_4gemm6kernel13GemmUniversalIN4cute5tupleIJiiiiEEENS1_10collective13CollectiveMmaINS1_35MainloopSm100TmaUmmaWarpSpecializedILi12ELi2ELi4ENS5_IJNS4_1CILi1EEESB_SB_EEEEENS5_IJNSA_ILi128EEESE_NSA_ILi64EEEEEENS_12float_e5m2_tENS5_IJlSB_lEEESH_NS5_IJSB_llEEENS4_8TiledMMAINS4_8MMA_AtomIJNS4_10MMA_TraitsINS4_19SM100_MMA_F8F6F4_SSEJSH_SH_fSE_SE_NS4_17integral_constantINS4_4UMMA5MajorELSQ_0EEENSO_ISQ_LSQ_1EEENSO_INSP_7ScaleInELST_0EEESU_EEEEEENS4_6LayoutISC_NS5_IJNSA_ILi0EEESY_SY_EEEEENS5_IJNS4_10UnderscoreES11_S11_EEEEENS4_13SM90_TMA_LOADENS4_14ComposedLayoutINS4_7SwizzleILi2ELi4ELi3EEENS4_18smem_ptr_flag_bitsILi8EEENSX_INS5_IJNSA_ILi8EEESF_EEENS5_IJSF_SB_EEEEEEEvNS4_8identityES14_NS15_INS16_ILi3ELi4ELi3EEES19_NSX_INS5_IJSE_S1A_EEENS5_IJSB_SE_EEEEEEEvS1F_EENS_8epilogue10collective18CollectiveEpilogueINS1M_23Sm100TmaWarpSpecializedILi2ELi2ELi64ELb0ELb0EEEJSG_NS5_IJNSX_ISE_SB_EENSX_ISF_SB_EEEEESH_SI_SH_SI_NS1M_6fusion15FusionCallbacksIS1Q_NS1U_17LinearCombinationISH_fSH_fLNS_15FloatRoundStyleE2EEESG_S1T_JEEENS4_5SM1004TMEM4LOAD26SM100_TMEM_LOAD_32dp32b64xES14_S1E_NS4_39AutoVectorizingCopyWithAssumedAlignmentILi128EEENS4_14SM90_TMA_STOREES1E_S25_S25_EEEvvEEEEvNT_6ParamsE --------------------------
	.section	.nv.shared._ZN7cutlass13device_kernelINS_4gemm6kernel13GemmUniversalIN4cute5tupleIJiiiiEEENS1_10collective13CollectiveMmaINS1_35MainloopSm100TmaUmmaWarpSpecializedILi12ELi2ELi4ENS5_IJNS4_1CILi1EEESB_SB_EEEEENS5_IJNSA_ILi128EEESE_NSA_ILi64EEEEEENS_12float_e5m2_tENS5_IJlSB_lEEESH_NS5_IJSB_llEEENS4_8TiledMMAINS4_8MMA_AtomIJNS4_10MMA_TraitsINS4_19SM100_MMA_F8F6F4_SSEJSH_SH_fSE_SE_NS4_17integral_constantINS4_4UMMA5MajorELSQ_0EEENSO_ISQ_LSQ_1EEENSO_INSP_7ScaleInELST_0EEESU_EEEEEENS4_6LayoutISC_NS5_IJNSA_ILi0EEESY_SY_EEEEENS5_IJNS4_10UnderscoreES11_S11_EEEEENS4_13SM90_TMA_LOADENS4_14ComposedLayoutINS4_7SwizzleILi2ELi4ELi3EEENS4_18smem_ptr_flag_bitsILi8EEENSX_INS5_IJNSA_ILi8EEESF_EEENS5_IJSF_SB_EEEEEEEvNS4_8identityES14_NS15_INS16_ILi3ELi4ELi3EEES19_NSX_INS5_IJSE_S1A_EEENS5_IJSB_SE_EEEEEEEvS1F_EENS_8epilogue10collective18CollectiveEpilogueINS1M_23Sm100TmaWarpSpecializedILi2ELi2ELi64ELb0ELb0EEEJSG_NS5_IJNSX_ISE_SB_EENSX_ISF_SB_EEEEESH_SI_SH_SI_NS1M_6fusion15FusionCallbacksIS1Q_NS1U_17LinearCombinationISH_fSH_fLNS_15FloatRoundStyleE2EEESG_S1T_JEEENS4_5SM1004TMEM4LOAD26SM100_TMEM_LOAD_32dp32b64xES14_S1E_NS4_39AutoVectorizingCopyWithAssumedAlignmentILi128EEENS4_14SM90_TMA_STOREES1E_S25_S25_EEEvvEEEEvNT_6ParamsE,"aw",@nobits
	.sectionflags	@""
	.align	16
	.zero		1024


//--------------------- .nv.shared.reserved.0     --------------------------
	.section	.nv.shared.reserved.0,"aw",@nobits
	.weak		__nv_reservedSMEM_offset_0_alias
	.size		__nv_reservedSMEM_offset_0_alias, 0, 64
	.other		__nv_reservedSMEM_offset_0_alias,@"STO_CUDA_RESERVED_SHARED STV_DEFAULT"
__nv_reservedSMEM_offset_0_alias:
	.zero		0
.nv.shared.reserved.0:
	.zero		64
	.weak		__nv_reservedSMEM_tcgen05_partition
	.type		__nv_reservedSMEM_tcgen05_partition,@object
	.size		__nv_reservedSMEM_tcgen05_partition,(.L_0 - __nv_reservedSMEM_tcgen05_partition)
__nv_reservedSMEM_tcgen05_partition:
	.zero		32
.L_0:


//--------------------- .nv.global                --------------------------
	.section	.nv.global,"aw",@nobits
.nv.global:
	.type		_ZN40_INTERNAL_9ca1c61e_4_k_cu_a2150c31_329934cute1_E,@object
	.size		_ZN40_INTERNAL_9ca1c61e_4_k_cu_a2150c31_329934cute1_E,(_ZN40_INTERNAL_9ca1c61e_4_k_cu_a2150c31_329934cuda3std3__45__cpo6cbeginE - _ZN40_INTERNAL_9ca1c61e_4_k_cu_a2150c31_329934cute1_E)
_ZN40_INTERNAL_9ca1c61e_4_k_cu_a2150c31_329934cute1_E:
	.zero		1
	.type		_ZN40_INTERNAL_9ca1c61e_4_k_cu_a2150c31_329934cuda3std3__45__cpo6cbeginE,@object
	.size		_ZN40_INTERNAL_9ca1c61e_4_k_cu_a2150c31_329934cuda3std3__45__cpo6cbeginE,(_ZN40_INTERNAL_9ca1c61e_4_k_cu_a2150c31_329934cuda3std3__48in_placeE - _ZN40_INTERNAL_9ca1c61e_4_k_cu_a2150c31_329934cuda3std3__45__cpo6cbeginE)
_ZN40_INTERNAL_9ca1c61e_4_k_cu_a2150c31_329934cuda3std3__45__cpo6cbeginE:
	.zero		1
	.type		_ZN40_INTERNAL_9ca1c61e_4_k_cu_a2150c31_329934cuda3std3__48in_placeE,@object
	.size		_ZN40_INTERNAL_9ca1c61e_4_k_cu_a2150c31_329934cuda3std3__48in_placeE,(_ZN40_INTERNAL_9ca1c61e_4_k_cu_a2150c31_329934cuda3std6ranges3__45__cpo9iter_moveE - _ZN40_INTERNAL_9ca1c61e_4_k_cu_a2150c31_329934cuda3std3__48in_placeE)
_ZN40_INTERNAL_9ca1c61e_4_k_cu_a2150c31_329934cuda3std3__48in_placeE:
	.zero		1
	.type		_ZN40_INTERNAL_9ca1c61e_4_k_cu_a2150c31_329934cuda3std6ranges3__45__cpo9iter_moveE,@object
	.size		_ZN40_INTERNAL_9ca1c61e_4_k_cu_a2150c31_329934cuda3std6ranges3__45__cpo9iter_moveE,(_ZN40_INTERNAL_9ca1c61e_4_k_cu_a2150c31_329934cuda3std3__45__cpo5beginE - _ZN40_INTERNAL_9ca1c61e_4_k_cu_a2150c31_329934cuda3std6ranges3__45__cpo9iter_moveE)
_ZN40_INTERNAL_9ca1c61e_4_k_cu_a2150c31_329934cuda3std6ranges3__45__cpo9iter_moveE:
	.zero		1
	.type		_ZN40_INTERNAL_9ca1c61e_4_k_cu_a2150c31_329934cuda3std3__45__cpo5beginE,@object
	.size		_ZN40_INTERNAL_9ca1c61e_4_k_cu_a2150c31_329934cuda3std3__45__cpo5beginE,(_ZN40_INTERNAL_9ca1c61e_4_k_cu_a2150c31_329934cuda3std3__442_GLOBAL__N__9ca1c61e_4_k_cu_a2150c31_329936ignoreE - _ZN40_INTERNAL_9ca1c61e_4_k_cu_a2150c31_329934cuda3std3__45__cpo5beginE)
_ZN40_INTERNAL_9ca1c61e_4_k_cu_a2150c31_329934cuda3std3__45__cpo5beginE:
	.zero		1
	.type		_ZN40_INTERNAL_9ca1c61e_4_k_cu_a2150c31_329934cuda3std3__442_GLOBAL__N__9ca1c61e_4_k_cu_a2150c31_329936ignoreE,@object
	.size		_ZN40_INTERNAL_9ca1c61e_4_k_cu_a2150c31_329934cuda3std3__442_GLOBAL__N__9ca1c61e_4_k_cu_a2150c31_329936ignoreE,(_ZN40_INTERNAL_9ca1c61e_4_k_cu_a2150c31_329934cute7productE - _ZN40_INTERNAL_9ca1c61e_4_k_cu_a2150c31_329934cuda3std3__442_GLOBAL__N__9ca1c61e_4_k_cu_a2150c31_329936ignoreE)
_ZN40_INTERNAL_9ca1c61e_4_k_cu_a2150c31_329934cuda3std3__442_GLOBAL__N__9ca1c61e_4_k_cu_a2150c31_329936ignoreE:
	.zero		1
	.type		_ZN40_INTERNAL_9ca1c61e_4_k_cu_a2150c31_329934cute7productE,@object
	.size		_ZN40_INTERNAL_9ca1c61e_4_k_cu_a2150c31_329934cute7productE,(_ZN40_INTERNAL_9ca1c61e_4_k_cu_a2150c31_329934cuda3std3__45__cpo3endE - _ZN40_INTERNAL_9ca1c61e_4_k_cu_a2150c31_329934cute7productE)
_ZN40_INTERNAL_9ca1c61e_4_k_cu_a2150c31_329934cute7productE:
	.zero		1
	.type		_ZN40_INTERNAL_9ca1c61e_4_k_cu_a2150c31_329934cuda3std3__45__cpo3endE,@object
	.size		_ZN40_INTERNAL_9ca1c61e_4_k_cu_a2150c31_329934cuda3std3__45__cpo3endE,(_ZN40_INTERNAL_9ca1c61e_4_k_cu_a2150c31_329934cuda3std3__419piecewise_constructE - _ZN40_INTERNAL_9ca1c61e_4_k_cu_a2150c31_329934cuda3std3__45__cpo3endE)
_ZN40_INTERNAL_9ca1c61e_4_k_cu_a2150c31_329934cuda3std3__45__cpo3endE:
	.zero		1
	.type		_ZN40_INTERNAL_9ca1c61e_4_k_cu_a2150c31_329934cuda3std3__419piecewise_constructE,@object
	.size		_ZN40_INTERNAL_9ca1c61e_4_k_cu_a2150c31_329934cuda3std3__419piecewise_constructE,(_ZN40_INTERNAL_9ca1c61e_4_k_cu_a2150c31_329934cuda3std3__45__cpo4cendE - _ZN40_INTERNAL_9ca1c61e_4_k_cu_a2150c31_329934cuda3std3__419piecewise_constructE)
_ZN40_INTERNAL_9ca1c61e_4_k_cu_a2150c31_329934cuda3std3__419piecewise_constructE:
	.zero		1
	.type		_ZN40_INTERNAL_9ca1c61e_4_k_cu_a2150c31_329934cuda3std3__45__cpo4cendE,@object
	.size		_ZN40_INTERNAL_9ca1c61e_4_k_cu_a2150c31_329934cuda3std3__45__cpo4cendE,(_ZN40_INTERNAL_9ca1c61e_4_k_cu_a2150c31_329934cuda3std6ranges3__45__cpo4swapE - _ZN40_INTERNAL_9ca1c61e_4_k_cu_a2150c31_329934cuda3std3__45__cpo4cendE)
_ZN40_INTERNAL_9ca1c61e_4_k_cu_a2150c31_329934cuda3std3__45__cpo4cendE:
	.zero		1
	.type		_ZN40_INTERNAL_9ca1c61e_4_k_cu_a2150c31_329934cuda3std6ranges3__45__cpo4swapE,@object
	.size		_ZN40_INTERNAL_9ca1c61e_4_k_cu_a2150c31_329934cuda3std6ranges3__45__cpo4swapE,(.L_10 - _ZN40_INTERNAL_9ca1c61e_4_k_cu_a2150c31_329934cuda3std6ranges3__45__cpo4swapE)
_ZN40_INTERNAL_9ca1c61e_4_k_cu_a2150c31_329934cuda3std6ranges3__45__cpo4swapE:
	.zero		1
.L_10:


//--------------------- .nv.constant0._ZN7cutlass13device_kernelINS_4gemm6kernel13GemmUniversalIN4cute5tupleIJiiiiEEENS1_10collective13CollectiveMmaINS1_35MainloopSm100TmaUmmaWarpSpecializedILi12ELi2ELi4ENS5_IJNS4_1CILi1EEESB_SB_EEEEENS5_IJNSA_ILi128EEESE_NSA_ILi64EEEEEENS_12float_e5m2_tENS5_IJlSB_lEEESH_NS5_IJSB_llEEENS4_8TiledMMAINS4_8MMA_AtomIJNS4_10MMA_TraitsINS4_19SM100_MMA_F8F6F4_SSEJSH_SH_fSE_SE_NS4_17integral_constantINS4_4UMMA5MajorELSQ_0EEENSO_ISQ_LSQ_1EEENSO_INSP_7ScaleInELST_0EEESU_EEEEEENS4_6LayoutISC_NS5_IJNSA_ILi0EEESY_SY_EEEEENS5_IJNS4_10UnderscoreES11_S11_EEEEENS4_13SM90_TMA_LOADENS4_14ComposedLayoutINS4_7SwizzleILi2ELi4ELi3EEENS4_18smem_ptr_flag_bitsILi8EEENSX_INS5_IJNSA_ILi8EEESF_EEENS5_IJSF_SB_EEEEEEEvNS4_8identityES14_NS15_INS16_ILi3ELi4ELi3EEES19_NSX_INS5_IJSE_S1A_EEENS5_IJSB_SE_EEEEEEEvS1F_EENS_8epilogue10collective18CollectiveEpilogueINS1M_23Sm100TmaWarpSpecializedILi2ELi2ELi64ELb0ELb0EEEJSG_NS5_IJNSX_ISE_SB_EENSX_ISF_SB_EEEEESH_SI_SH_SI_NS1M_6fusion15FusionCallbacksIS1Q_NS1U_17LinearCombinationISH_fSH_fLNS_15FloatRoundStyleE2EEESG_S1T_JEEENS4_5SM1004TMEM4LOAD26SM100_TMEM_LOAD_32dp32b64xES14_S1E_NS4_39AutoVectorizingCopyWithAssumedAlignmentILi128EEENS4_14SM90_TMA_STOREES1E_S25_S25_EEEvvEEEEvNT_6ParamsE --------------------------
	.section	.nv.constant0._ZN7cutlass13device_kernelINS_4gemm6kernel13GemmUniversalIN4cute5tupleIJiiiiEEENS1_10collective13CollectiveMmaINS1_35MainloopSm100TmaUmmaWarpSpecializedILi12ELi2ELi4ENS5_IJNS4_1CILi1EEESB_SB_EEEEENS5_IJNSA_ILi128EEESE_NSA_ILi64EEEEEENS_12float_e5m2_tENS5_IJlSB_lEEESH_NS5_IJSB_llEEENS4_8TiledMMAINS4_8MMA_AtomIJNS4_10MMA_TraitsINS4_19SM100_MMA_F8F6F4_SSEJSH_SH_fSE_SE_NS4_17integral_constantINS4_4UMMA5MajorELSQ_0EEENSO_ISQ_LSQ_1EEENSO_INSP_7ScaleInELST_0EEESU_EEEEEENS4_6LayoutISC_NS5_IJNSA_ILi0EEESY_SY_EEEEENS5_IJNS4_10UnderscoreES11_S11_EEEEENS4_13SM90_TMA_LOADENS4_14ComposedLayoutINS4_7SwizzleILi2ELi4ELi3EEENS4_18smem_ptr_flag_bitsILi8EEENSX_INS5_IJNSA_ILi8EEESF_EEENS5_IJSF_SB_EEEEEEEvNS4_8identityES14_NS15_INS16_ILi3ELi4ELi3EEES19_NSX_INS5_IJSE_S1A_EEENS5_IJSB_SE_EEEEEEEvS1F_EENS_8epilogue10collective18CollectiveEpilogueINS1M_23Sm100TmaWarpSpecializedILi2ELi2ELi64ELb0ELb0EEEJSG_NS5_IJNSX_ISE_SB_EENSX_ISF_SB_EEEEESH_SI_SH_SI_NS1M_6fusion15FusionCallbacksIS1Q_NS1U_17LinearCombinationISH_fSH_fLNS_15FloatRoundStyleE2EEESG_S1T_JEEENS4_5SM1004TMEM4LOAD26SM100_TMEM_LOAD_32dp32b64xES14_S1E_NS4_39AutoVectorizingCopyWithAssumedAlignmentILi128EEENS4_14SM90_TMA_STOREES1E_S25_S25_EEEvvEEEEvNT_6ParamsE,"a",@progbits
	.sectionflags	@""
	.align	4
.nv.constant0._ZN7cutlass13device_kernelINS_4gemm6kernel13GemmUniversalIN4cute5tupleIJiiiiEEENS1_10collective13CollectiveMmaINS1_35MainloopSm100TmaUmmaWarpSpecializedILi12ELi2ELi4ENS5_IJNS4_1CILi1EEESB_SB_EEEEENS5_IJNSA_ILi128EEESE_NSA_ILi64EEEEEENS_12float_e5m2_tENS5_IJlSB_lEEESH_NS5_IJSB_llEEENS4_8TiledMMAINS4_8MMA_AtomIJNS4_10MMA_TraitsINS4_19SM100_MMA_F8F6F4_SSEJSH_SH_fSE_SE_NS4_17integral_constantINS4_4UMMA5MajorELSQ_0EEENSO_ISQ_LSQ_1EEENSO_INSP_7ScaleInELST_0EEESU_EEEEEENS4_6LayoutISC_NS5_IJNSA_ILi0EEESY_SY_EEEEENS5_IJNS4_10UnderscoreES11_S11_EEEEENS4_13SM90_TMA_LOADENS4_14ComposedLayoutINS4_7SwizzleILi2ELi4ELi3EEENS4_18smem_ptr_flag_bitsILi8EEENSX_INS5_IJNSA_ILi8EEESF_EEENS5_IJSF_SB_EEEEEEEvNS4_8identityES14_NS15_INS16_ILi3ELi4ELi3EEES19_NSX_INS5_IJSE_S1A_EEENS5_IJSB_SE_EEEEEEEvS1F_EENS_8epilogue10collective18CollectiveEpilogueINS1M_23Sm100TmaWarpSpecializedILi2ELi2ELi64ELb0ELb0EEEJSG_NS5_IJNSX_ISE_SB_EENSX_ISF_SB_EEEEESH_SI_SH_SI_NS1M_6fusion15FusionCallbacksIS1Q_NS1U_17LinearCombinationISH_fSH_fLNS_15FloatRoundStyleE2EEESG_S1T_JEEENS4_5SM1004TMEM4LOAD26SM100_TMEM_LOAD_32dp32b64xES14_S1E_NS4_39AutoVectorizingCopyWithAssumedAlignmentILi128EEENS4_14SM90_TMA_STOREES1E_S25_S25_EEEvvEEEEvNT_6ParamsE:
	.zero		2944


//--------------------- SYMBOLS --------------------------

	.type		.nv.reservedSmem.offset0,@object
	.size		.nv.reservedSmem.offset0,0x4
	.type		.nv.reservedSmem.cap,@object
	.size		.nv.reservedSmem.cap,0x4
	.type		__assertfail,@function
